//
// Generated by NVIDIA NVVM Compiler
//
// Compiler Build ID: CL-36424714
// Cuda compilation tools, release 13.0, V13.0.88
// Based on NVVM 20.0.0
//

.version 9.0
.target sm_100
.address_size 64

	// .globl	_Z10initMatrixPfmmmf

.visible .entry _Z10initMatrixPfmmmf(
	.param .u64 .ptr .align 1 _Z10initMatrixPfmmmf_param_0,
	.param .u64 _Z10initMatrixPfmmmf_param_1,
	.param .u64 _Z10initMatrixPfmmmf_param_2,
	.param .u64 _Z10initMatrixPfmmmf_param_3,
	.param .f32 _Z10initMatrixPfmmmf_param_4
)
{
	.reg .pred 	%p<13>;
	.reg .b32 	%r<15>;
	.reg .b32 	%f<2>;
	.reg .b64 	%rd<61>;

	ld.param.u64 	%rd33, [_Z10initMatrixPfmmmf_param_0];
	ld.param.u64 	%rd30, [_Z10initMatrixPfmmmf_param_1];
	ld.param.u64 	%rd31, [_Z10initMatrixPfmmmf_param_2];
	ld.param.u64 	%rd32, [_Z10initMatrixPfmmmf_param_3];
	ld.param.f32 	%f1, [_Z10initMatrixPfmmmf_param_4];
	cvta.to.global.u64 	%rd1, %rd33;
	mov.u32 	%r1, %tid.x;
	mov.u32 	%r2, %ntid.x;
	mov.u32 	%r3, %ctaid.x;
	mad.lo.s32 	%r4, %r2, %r3, %r1;
	cvt.s64.s32 	%rd2, %r4;
	or.b64  	%rd34, %rd31, %rd32;
	and.b64  	%rd35, %rd34, -4294967296;
	setp.ne.s64 	%p1, %rd35, 0;
	@%p1 bra 	$L__BB0_2;
	cvt.u32.u64 	%r5, %rd32;
	cvt.u32.u64 	%r6, %rd31;
	div.u32 	%r7, %r6, %r5;
	cvt.u64.u32 	%rd53, %r7;
	bra.uni 	$L__BB0_3;
$L__BB0_2:
	div.u64 	%rd53, %rd31, %rd32;
$L__BB0_3:
	setp.le.u64 	%p2, %rd53, %rd2;
	@%p2 bra 	$L__BB0_21;
	mov.u32 	%r8, %ctaid.y;
	mov.u32 	%r9, %ntid.y;
	mov.u32 	%r10, %tid.y;
	mad.lo.s32 	%r11, %r9, %r8, %r10;
	cvt.u64.u32 	%rd6, %r11;
	or.b64  	%rd36, %rd30, %rd32;
	and.b64  	%rd37, %rd36, -4294967296;
	setp.ne.s64 	%p3, %rd37, 0;
	@%p3 bra 	$L__BB0_6;
	cvt.u32.u64 	%r12, %rd32;
	cvt.u32.u64 	%r13, %rd30;
	div.u32 	%r14, %r13, %r12;
	cvt.u64.u32 	%rd54, %r14;
	bra.uni 	$L__BB0_7;
$L__BB0_6:
	div.u64 	%rd54, %rd30, %rd32;
$L__BB0_7:
	setp.le.u64 	%p4, %rd54, %rd6;
	@%p4 bra 	$L__BB0_21;
	mul.lo.s64 	%rd10, %rd32, %rd6;
	mul.lo.s64 	%rd11, %rd32, %rd2;
	max.u64 	%rd12, %rd32, 1;
	and.b64  	%rd13, %rd12, 7;
	add.s64 	%rd14, %rd13, -1;
	and.b64  	%rd15, %rd12, -8;
	and.b64  	%rd16, %rd12, 1;
	mov.b64 	%rd55, 0;
$L__BB0_9:
	setp.lt.u64 	%p5, %rd32, 8;
	add.s64 	%rd40, %rd55, %rd10;
	mad.lo.s64 	%rd18, %rd40, %rd31, %rd11;
	mov.b64 	%rd59, 0;
	@%p5 bra 	$L__BB0_12;
	shl.b64 	%rd41, %rd18, 2;
	add.s64 	%rd42, %rd1, %rd41;
	add.s64 	%rd56, %rd42, 16;
	mov.u64 	%rd57, %rd15;
$L__BB0_11:
	.pragma "nounroll";
	st.global.f32 	[%rd56+-16], %f1;
	st.global.f32 	[%rd56+-12], %f1;
	st.global.f32 	[%rd56+-8], %f1;
	st.global.f32 	[%rd56+-4], %f1;
	st.global.f32 	[%rd56], %f1;
	st.global.f32 	[%rd56+4], %f1;
	st.global.f32 	[%rd56+8], %f1;
	st.global.f32 	[%rd56+12], %f1;
	add.s64 	%rd57, %rd57, -8;
	add.s64 	%rd56, %rd56, 32;
	setp.ne.s64 	%p6, %rd57, 0;
	mov.u64 	%rd59, %rd15;
	@%p6 bra 	$L__BB0_11;
$L__BB0_12:
	setp.eq.s64 	%p7, %rd13, 0;
	@%p7 bra 	$L__BB0_20;
	setp.lt.u64 	%p8, %rd14, 3;
	@%p8 bra 	$L__BB0_15;
	add.s64 	%rd43, %rd18, %rd59;
	shl.b64 	%rd44, %rd43, 2;
	add.s64 	%rd45, %rd1, %rd44;
	st.global.f32 	[%rd45], %f1;
	st.global.f32 	[%rd45+4], %f1;
	st.global.f32 	[%rd45+8], %f1;
	st.global.f32 	[%rd45+12], %f1;
	add.s64 	%rd59, %rd59, 4;
$L__BB0_15:
	and.b64  	%rd46, %rd12, 3;
	setp.eq.s64 	%p9, %rd46, 0;
	@%p9 bra 	$L__BB0_20;
	setp.eq.s64 	%p10, %rd46, 1;
	@%p10 bra 	$L__BB0_18;
	add.s64 	%rd47, %rd18, %rd59;
	shl.b64 	%rd48, %rd47, 2;
	add.s64 	%rd49, %rd1, %rd48;
	st.global.f32 	[%rd49], %f1;
	st.global.f32 	[%rd49+4], %f1;
	add.s64 	%rd59, %rd59, 2;
$L__BB0_18:
	setp.eq.s64 	%p11, %rd16, 0;
	@%p11 bra 	$L__BB0_20;
	add.s64 	%rd50, %rd18, %rd59;
	shl.b64 	%rd51, %rd50, 2;
	add.s64 	%rd52, %rd1, %rd51;
	st.global.f32 	[%rd52], %f1;
$L__BB0_20:
	add.s64 	%rd55, %rd55, 1;
	setp.ne.s64 	%p12, %rd55, %rd12;
	@%p12 bra 	$L__BB0_9;
$L__BB0_21:
	ret;

}
	// .globl	_Z12sparseMatMulIfEvP5EntryIT_ES3_PS1_iiii
.visible .entry _Z12sparseMatMulIfEvP5EntryIT_ES3_PS1_iiii(
	.param .u64 .ptr .align 1 _Z12sparseMatMulIfEvP5EntryIT_ES3_PS1_iiii_param_0,
	.param .u64 .ptr .align 1 _Z12sparseMatMulIfEvP5EntryIT_ES3_PS1_iiii_param_1,
	.param .u64 .ptr .align 1 _Z12sparseMatMulIfEvP5EntryIT_ES3_PS1_iiii_param_2,
	.param .u32 _Z12sparseMatMulIfEvP5EntryIT_ES3_PS1_iiii_param_3,
	.param .u32 _Z12sparseMatMulIfEvP5EntryIT_ES3_PS1_iiii_param_4,
	.param .u32 _Z12sparseMatMulIfEvP5EntryIT_ES3_PS1_iiii_param_5,
	.param .u32 _Z12sparseMatMulIfEvP5EntryIT_ES3_PS1_iiii_param_6
)
{
	.reg .pred 	%p<27>;
	.reg .b32 	%r<139>;
	.reg .b32 	%f<61>;
	.reg .b64 	%rd<50>;

	ld.param.u64 	%rd10, [_Z12sparseMatMulIfEvP5EntryIT_ES3_PS1_iiii_param_0];
	ld.param.u64 	%rd11, [_Z12sparseMatMulIfEvP5EntryIT_ES3_PS1_iiii_param_1];
	ld.param.u64 	%rd12, [_Z12sparseMatMulIfEvP5EntryIT_ES3_PS1_iiii_param_2];
	ld.param.u32 	%r42, [_Z12sparseMatMulIfEvP5EntryIT_ES3_PS1_iiii_param_3];
	ld.param.u32 	%r39, [_Z12sparseMatMulIfEvP5EntryIT_ES3_PS1_iiii_param_4];
	ld.param.u32 	%r40, [_Z12sparseMatMulIfEvP5EntryIT_ES3_PS1_iiii_param_5];
	ld.param.u32 	%r41, [_Z12sparseMatMulIfEvP5EntryIT_ES3_PS1_iiii_param_6];
	cvta.to.global.u64 	%rd1, %rd12;
	cvta.to.global.u64 	%rd2, %rd11;
	mov.u32 	%r43, %tid.x;
	mov.u32 	%r44, %ntid.x;
	mov.u32 	%r45, %ctaid.x;
	mad.lo.s32 	%r1, %r44, %r45, %r43;
	setp.ge.s32 	%p1, %r1, %r42;
	setp.lt.s32 	%p2, %r39, 1;
	or.pred  	%p3, %p1, %p2;
	@%p3 bra 	$L__BB1_41;
	cvta.to.global.u64 	%rd13, %rd10;
	mul.wide.s32 	%rd14, %r1, 12;
	add.s64 	%rd15, %rd13, %rd14;
	add.s64 	%rd3, %rd15, 4;
	mul.lo.s32 	%r2, %r41, %r1;
	and.b32  	%r3, %r39, 7;
	setp.lt.u32 	%p4, %r39, 8;
	mov.b32 	%r136, 0;
	@%p4 bra 	$L__BB1_20;
	and.b32  	%r136, %r39, 2147483640;
	neg.s32 	%r124, %r136;
	add.s64 	%rd49, %rd2, 48;
$L__BB1_3:
	.pragma "nounroll";
	ld.global.u32 	%r126, [%rd3];
	ld.global.u32 	%r47, [%rd49+-48];
	setp.ne.s32 	%p5, %r126, %r47;
	@%p5 bra 	$L__BB1_5;
	ld.global.f32 	%f1, [%rd3+4];
	ld.global.f32 	%f2, [%rd49+-40];
	ld.global.u32 	%r48, [%rd3+-4];
	ld.global.u32 	%r49, [%rd49+-44];
	add.s32 	%r50, %r48, %r2;
	mad.lo.s32 	%r51, %r50, %r40, %r49;
	mul.wide.s32 	%rd16, %r51, 4;
	add.s64 	%rd17, %rd1, %rd16;
	ld.global.f32 	%f3, [%rd17];
	fma.rn.f32 	%f4, %f1, %f2, %f3;
	st.global.f32 	[%rd17], %f4;
	ld.global.u32 	%r126, [%rd3];
$L__BB1_5:
	ld.global.u32 	%r52, [%rd49+-36];
	setp.ne.s32 	%p6, %r126, %r52;
	@%p6 bra 	$L__BB1_7;
	ld.global.f32 	%f5, [%rd3+4];
	ld.global.f32 	%f6, [%rd49+-28];
	ld.global.u32 	%r53, [%rd3+-4];
	ld.global.u32 	%r54, [%rd49+-32];
	add.s32 	%r55, %r53, %r2;
	mad.lo.s32 	%r56, %r55, %r40, %r54;
	mul.wide.s32 	%rd18, %r56, 4;
	add.s64 	%rd19, %rd1, %rd18;
	ld.global.f32 	%f7, [%rd19];
	fma.rn.f32 	%f8, %f5, %f6, %f7;
	st.global.f32 	[%rd19], %f8;
	ld.global.u32 	%r126, [%rd3];
$L__BB1_7:
	ld.global.u32 	%r57, [%rd49+-24];
	setp.ne.s32 	%p7, %r126, %r57;
	@%p7 bra 	$L__BB1_9;
	ld.global.f32 	%f9, [%rd3+4];
	ld.global.f32 	%f10, [%rd49+-16];
	ld.global.u32 	%r58, [%rd3+-4];
	ld.global.u32 	%r59, [%rd49+-20];
	add.s32 	%r60, %r58, %r2;
	mad.lo.s32 	%r61, %r60, %r40, %r59;
	mul.wide.s32 	%rd20, %r61, 4;
	add.s64 	%rd21, %rd1, %rd20;
	ld.global.f32 	%f11, [%rd21];
	fma.rn.f32 	%f12, %f9, %f10, %f11;
	st.global.f32 	[%rd21], %f12;
	ld.global.u32 	%r126, [%rd3];
$L__BB1_9:
	ld.global.u32 	%r62, [%rd49+-12];
	setp.ne.s32 	%p8, %r126, %r62;
	@%p8 bra 	$L__BB1_11;
	ld.global.f32 	%f13, [%rd3+4];
	ld.global.f32 	%f14, [%rd49+-4];
	ld.global.u32 	%r63, [%rd3+-4];
	ld.global.u32 	%r64, [%rd49+-8];
	add.s32 	%r65, %r63, %r2;
	mad.lo.s32 	%r66, %r65, %r40, %r64;
	mul.wide.s32 	%rd22, %r66, 4;
	add.s64 	%rd23, %rd1, %rd22;
	ld.global.f32 	%f15, [%rd23];
	fma.rn.f32 	%f16, %f13, %f14, %f15;
	st.global.f32 	[%rd23], %f16;
	ld.global.u32 	%r126, [%rd3];
$L__BB1_11:
	ld.global.u32 	%r67, [%rd49];
	setp.ne.s32 	%p9, %r126, %r67;
	@%p9 bra 	$L__BB1_13;
	ld.global.f32 	%f17, [%rd3+4];
	ld.global.f32 	%f18, [%rd49+8];
	ld.global.u32 	%r68, [%rd3+-4];
	ld.global.u32 	%r69, [%rd49+4];
	add.s32 	%r70, %r68, %r2;
	mad.lo.s32 	%r71, %r70, %r40, %r69;
	mul.wide.s32 	%rd24, %r71, 4;
	add.s64 	%rd25, %rd1, %rd24;
	ld.global.f32 	%f19, [%rd25];
	fma.rn.f32 	%f20, %f17, %f18, %f19;
	st.global.f32 	[%rd25], %f20;
	ld.global.u32 	%r126, [%rd3];
$L__BB1_13:
	ld.global.u32 	%r72, [%rd49+12];
	setp.ne.s32 	%p10, %r126, %r72;
	@%p10 bra 	$L__BB1_15;
	ld.global.f32 	%f21, [%rd3+4];
	ld.global.f32 	%f22, [%rd49+20];
	ld.global.u32 	%r73, [%rd3+-4];
	ld.global.u32 	%r74, [%rd49+16];
	add.s32 	%r75, %r73, %r2;
	mad.lo.s32 	%r76, %r75, %r40, %r74;
	mul.wide.s32 	%rd26, %r76, 4;
	add.s64 	%rd27, %rd1, %rd26;
	ld.global.f32 	%f23, [%rd27];
	fma.rn.f32 	%f24, %f21, %f22, %f23;
	st.global.f32 	[%rd27], %f24;
	ld.global.u32 	%r126, [%rd3];
$L__BB1_15:
	ld.global.u32 	%r77, [%rd49+24];
	setp.ne.s32 	%p11, %r126, %r77;
	@%p11 bra 	$L__BB1_17;
	ld.global.f32 	%f25, [%rd3+4];
	ld.global.f32 	%f26, [%rd49+32];
	ld.global.u32 	%r78, [%rd3+-4];
	ld.global.u32 	%r79, [%rd49+28];
	add.s32 	%r80, %r78, %r2;
	mad.lo.s32 	%r81, %r80, %r40, %r79;
	mul.wide.s32 	%rd28, %r81, 4;
	add.s64 	%rd29, %rd1, %rd28;
	ld.global.f32 	%f27, [%rd29];
	fma.rn.f32 	%f28, %f25, %f26, %f27;
	st.global.f32 	[%rd29], %f28;
	ld.global.u32 	%r126, [%rd3];
$L__BB1_17:
	ld.global.u32 	%r82, [%rd49+36];
	setp.ne.s32 	%p12, %r126, %r82;
	@%p12 bra 	$L__BB1_19;
	ld.global.f32 	%f29, [%rd3+4];
	ld.global.f32 	%f30, [%rd49+44];
	ld.global.u32 	%r83, [%rd3+-4];
	ld.global.u32 	%r84, [%rd49+40];
	add.s32 	%r85, %r83, %r2;
	mad.lo.s32 	%r86, %r85, %r40, %r84;
	mul.wide.s32 	%rd30, %r86, 4;
	add.s64 	%rd31, %rd1, %rd30;
	ld.global.f32 	%f31, [%rd31];
	fma.rn.f32 	%f32, %f29, %f30, %f31;
	st.global.f32 	[%rd31], %f32;
$L__BB1_19:
	add.s32 	%r124, %r124, 8;
	add.s64 	%rd49, %rd49, 96;
	setp.ne.s32 	%p13, %r124, 0;
	@%p13 bra 	$L__BB1_3;
$L__BB1_20:
	setp.eq.s32 	%p14, %r3, 0;
	@%p14 bra 	$L__BB1_41;
	and.b32  	%r24, %r39, 3;
	setp.lt.u32 	%p15, %r3, 4;
	@%p15 bra 	$L__BB1_31;
	ld.global.u32 	%r134, [%rd3];
	mul.wide.u32 	%rd32, %r136, 12;
	add.s64 	%rd7, %rd2, %rd32;
	ld.global.u32 	%r87, [%rd7];
	setp.ne.s32 	%p16, %r134, %r87;
	@%p16 bra 	$L__BB1_24;
	ld.global.f32 	%f33, [%rd3+4];
	ld.global.f32 	%f34, [%rd7+8];
	ld.global.u32 	%r88, [%rd3+-4];
	ld.global.u32 	%r89, [%rd7+4];
	add.s32 	%r90, %r88, %r2;
	mad.lo.s32 	%r91, %r90, %r40, %r89;
	mul.wide.s32 	%rd33, %r91, 4;
	add.s64 	%rd34, %rd1, %rd33;
	ld.global.f32 	%f35, [%rd34];
	fma.rn.f32 	%f36, %f33, %f34, %f35;
	st.global.f32 	[%rd34], %f36;
	ld.global.u32 	%r134, [%rd3];
$L__BB1_24:
	ld.global.u32 	%r92, [%rd7+12];
	setp.ne.s32 	%p17, %r134, %r92;
	@%p17 bra 	$L__BB1_26;
	ld.global.f32 	%f37, [%rd3+4];
	ld.global.f32 	%f38, [%rd7+20];
	ld.global.u32 	%r93, [%rd3+-4];
	ld.global.u32 	%r94, [%rd7+16];
	add.s32 	%r95, %r93, %r2;
	mad.lo.s32 	%r96, %r95, %r40, %r94;
	mul.wide.s32 	%rd35, %r96, 4;
	add.s64 	%rd36, %rd1, %rd35;
	ld.global.f32 	%f39, [%rd36];
	fma.rn.f32 	%f40, %f37, %f38, %f39;
	st.global.f32 	[%rd36], %f40;
	ld.global.u32 	%r134, [%rd3];
$L__BB1_26:
	ld.global.u32 	%r97, [%rd7+24];
	setp.ne.s32 	%p18, %r134, %r97;
	@%p18 bra 	$L__BB1_28;
	ld.global.f32 	%f41, [%rd3+4];
	ld.global.f32 	%f42, [%rd7+32];
	ld.global.u32 	%r98, [%rd3+-4];
	ld.global.u32 	%r99, [%rd7+28];
	add.s32 	%r100, %r98, %r2;
	mad.lo.s32 	%r101, %r100, %r40, %r99;
	mul.wide.s32 	%rd37, %r101, 4;
	add.s64 	%rd38, %rd1, %rd37;
	ld.global.f32 	%f43, [%rd38];
	fma.rn.f32 	%f44, %f41, %f42, %f43;
	st.global.f32 	[%rd38], %f44;
	ld.global.u32 	%r134, [%rd3];
$L__BB1_28:
	ld.global.u32 	%r102, [%rd7+36];
	setp.ne.s32 	%p19, %r134, %r102;
	@%p19 bra 	$L__BB1_30;
	ld.global.f32 	%f45, [%rd3+4];
	ld.global.f32 	%f46, [%rd7+44];
	ld.global.u32 	%r103, [%rd3+-4];
	ld.global.u32 	%r104, [%rd7+40];
	add.s32 	%r105, %r103, %r2;
	mad.lo.s32 	%r106, %r105, %r40, %r104;
	mul.wide.s32 	%rd39, %r106, 4;
	add.s64 	%rd40, %rd1, %rd39;
	ld.global.f32 	%f47, [%rd40];
	fma.rn.f32 	%f48, %f45, %f46, %f47;
	st.global.f32 	[%rd40], %f48;
$L__BB1_30:
	add.s32 	%r136, %r136, 4;
$L__BB1_31:
	setp.eq.s32 	%p20, %r24, 0;
	@%p20 bra 	$L__BB1_41;
	setp.eq.s32 	%p21, %r24, 1;
	@%p21 bra 	$L__BB1_38;
	ld.global.u32 	%r137, [%rd3];
	mul.wide.u32 	%rd41, %r136, 12;
	add.s64 	%rd8, %rd2, %rd41;
	ld.global.u32 	%r107, [%rd8];
	setp.ne.s32 	%p22, %r137, %r107;
	@%p22 bra 	$L__BB1_35;
	ld.global.f32 	%f49, [%rd3+4];
	ld.global.f32 	%f50, [%rd8+8];
	ld.global.u32 	%r108, [%rd3+-4];
	ld.global.u32 	%r109, [%rd8+4];
	add.s32 	%r110, %r108, %r2;
	mad.lo.s32 	%r111, %r110, %r40, %r109;
	mul.wide.s32 	%rd42, %r111, 4;
	add.s64 	%rd43, %rd1, %rd42;
	ld.global.f32 	%f51, [%rd43];
	fma.rn.f32 	%f52, %f49, %f50, %f51;
	st.global.f32 	[%rd43], %f52;
	ld.global.u32 	%r137, [%rd3];
$L__BB1_35:
	ld.global.u32 	%r112, [%rd8+12];
	setp.ne.s32 	%p23, %r137, %r112;
	@%p23 bra 	$L__BB1_37;
	ld.global.f32 	%f53, [%rd3+4];
	ld.global.f32 	%f54, [%rd8+20];
	ld.global.u32 	%r113, [%rd3+-4];
	ld.global.u32 	%r114, [%rd8+16];
	add.s32 	%r115, %r113, %r2;
	mad.lo.s32 	%r116, %r115, %r40, %r114;
	mul.wide.s32 	%rd44, %r116, 4;
	add.s64 	%rd45, %rd1, %rd44;
	ld.global.f32 	%f55, [%rd45];
	fma.rn.f32 	%f56, %f53, %f54, %f55;
	st.global.f32 	[%rd45], %f56;
$L__BB1_37:
	add.s32 	%r136, %r136, 2;
$L__BB1_38:
	and.b32  	%r117, %r39, 1;
	setp.eq.b32 	%p24, %r117, 1;
	not.pred 	%p25, %p24;
	@%p25 bra 	$L__BB1_41;
	ld.global.u32 	%r118, [%rd3];
	mul.wide.u32 	%rd46, %r136, 12;
	add.s64 	%rd9, %rd2, %rd46;
	ld.global.u32 	%r119, [%rd9];
	setp.ne.s32 	%p26, %r118, %r119;
	@%p26 bra 	$L__BB1_41;
	ld.global.f32 	%f57, [%rd3+4];
	ld.global.f32 	%f58, [%rd9+8];
	ld.global.u32 	%r120, [%rd3+-4];
	ld.global.u32 	%r121, [%rd9+4];
	add.s32 	%r122, %r120, %r2;
	mad.lo.s32 	%r123, %r122, %r40, %r121;
	mul.wide.s32 	%rd47, %r123, 4;
	add.s64 	%rd48, %rd1, %rd47;
	ld.global.f32 	%f59, [%rd48];
	fma.rn.f32 	%f60, %f57, %f58, %f59;
	st.global.f32 	[%rd48], %f60;
$L__BB1_41:
	ret;

}
	// .globl	_Z12mergeResultsIfEvPT_S1_ii
.visible .entry _Z12mergeResultsIfEvPT_S1_ii(
	.param .u64 .ptr .align 1 _Z12mergeResultsIfEvPT_S1_ii_param_0,
	.param .u64 .ptr .align 1 _Z12mergeResultsIfEvPT_S1_ii_param_1,
	.param .u32 _Z12mergeResultsIfEvPT_S1_ii_param_2,
	.param .u32 _Z12mergeResultsIfEvPT_S1_ii_param_3
)
{
	.reg .pred 	%p<11>;
	.reg .b32 	%r<38>;
	.reg .b32 	%f<83>;
	.reg .b64 	%rd<43>;

	ld.param.u64 	%rd3, [_Z12mergeResultsIfEvPT_S1_ii_param_0];
	ld.param.u64 	%rd2, [_Z12mergeResultsIfEvPT_S1_ii_param_1];
	ld.param.u32 	%r23, [_Z12mergeResultsIfEvPT_S1_ii_param_2];
	ld.param.u32 	%r24, [_Z12mergeResultsIfEvPT_S1_ii_param_3];
	cvta.to.global.u64 	%rd1, %rd3;
	mov.u32 	%r25, %tid.x;
	mov.u32 	%r26, %ntid.x;
	mov.u32 	%r27, %ctaid.x;
	mad.lo.s32 	%r1, %r26, %r27, %r25;
	setp.ge.s32 	%p1, %r1, %r23;
	@%p1 bra 	$L__BB2_15;
	setp.lt.s32 	%p2, %r24, 1;
	mov.f32 	%f82, 0f00000000;
	@%p2 bra 	$L__BB2_14;
	and.b32  	%r2, %r24, 15;
	setp.lt.u32 	%p3, %r24, 16;
	mov.f32 	%f82, 0f00000000;
	mov.b32 	%r34, 0;
	@%p3 bra 	$L__BB2_5;
	and.b32  	%r34, %r24, 2147483632;
	neg.s32 	%r32, %r34;
	shl.b32 	%r5, %r23, 4;
	mov.f32 	%f82, 0f00000000;
	mul.wide.s32 	%rd6, %r23, 4;
	mov.u32 	%r31, %r1;
$L__BB2_4:
	.pragma "nounroll";
	mul.wide.s32 	%rd4, %r31, 4;
	add.s64 	%rd5, %rd1, %rd4;
	ld.global.f32 	%f18, [%rd5];
	add.f32 	%f19, %f82, %f18;
	add.s64 	%rd7, %rd5, %rd6;
	ld.global.f32 	%f20, [%rd7];
	add.f32 	%f21, %f19, %f20;
	add.s64 	%rd8, %rd7, %rd6;
	ld.global.f32 	%f22, [%rd8];
	add.f32 	%f23, %f21, %f22;
	add.s64 	%rd9, %rd8, %rd6;
	ld.global.f32 	%f24, [%rd9];
	add.f32 	%f25, %f23, %f24;
	add.s64 	%rd10, %rd9, %rd6;
	ld.global.f32 	%f26, [%rd10];
	add.f32 	%f27, %f25, %f26;
	add.s64 	%rd11, %rd10, %rd6;
	ld.global.f32 	%f28, [%rd11];
	add.f32 	%f29, %f27, %f28;
	add.s64 	%rd12, %rd11, %rd6;
	ld.global.f32 	%f30, [%rd12];
	add.f32 	%f31, %f29, %f30;
	add.s64 	%rd13, %rd12, %rd6;
	ld.global.f32 	%f32, [%rd13];
	add.f32 	%f33, %f31, %f32;
	add.s64 	%rd14, %rd13, %rd6;
	ld.global.f32 	%f34, [%rd14];
	add.f32 	%f35, %f33, %f34;
	add.s64 	%rd15, %rd14, %rd6;
	ld.global.f32 	%f36, [%rd15];
	add.f32 	%f37, %f35, %f36;
	add.s64 	%rd16, %rd15, %rd6;
	ld.global.f32 	%f38, [%rd16];
	add.f32 	%f39, %f37, %f38;
	add.s64 	%rd17, %rd16, %rd6;
	ld.global.f32 	%f40, [%rd17];
	add.f32 	%f41, %f39, %f40;
	add.s64 	%rd18, %rd17, %rd6;
	ld.global.f32 	%f42, [%rd18];
	add.f32 	%f43, %f41, %f42;
	add.s64 	%rd19, %rd18, %rd6;
	ld.global.f32 	%f44, [%rd19];
	add.f32 	%f45, %f43, %f44;
	add.s64 	%rd20, %rd19, %rd6;
	ld.global.f32 	%f46, [%rd20];
	add.f32 	%f47, %f45, %f46;
	add.s64 	%rd21, %rd20, %rd6;
	ld.global.f32 	%f48, [%rd21];
	add.f32 	%f82, %f47, %f48;
	add.s32 	%r32, %r32, 16;
	add.s32 	%r31, %r31, %r5;
	setp.ne.s32 	%p4, %r32, 0;
	@%p4 bra 	$L__BB2_4;
$L__BB2_5:
	setp.eq.s32 	%p5, %r2, 0;
	@%p5 bra 	$L__BB2_14;
	and.b32  	%r11, %r24, 7;
	setp.lt.u32 	%p6, %r2, 8;
	@%p6 bra 	$L__BB2_8;
	mad.lo.s32 	%r29, %r34, %r23, %r1;
	mul.wide.s32 	%rd22, %r29, 4;
	add.s64 	%rd23, %rd1, %rd22;
	ld.global.f32 	%f50, [%rd23];
	add.f32 	%f51, %f82, %f50;
	mul.wide.s32 	%rd24, %r23, 4;
	add.s64 	%rd25, %rd23, %rd24;
	ld.global.f32 	%f52, [%rd25];
	add.f32 	%f53, %f51, %f52;
	add.s64 	%rd26, %rd25, %rd24;
	ld.global.f32 	%f54, [%rd26];
	add.f32 	%f55, %f53, %f54;
	add.s64 	%rd27, %rd26, %rd24;
	ld.global.f32 	%f56, [%rd27];
	add.f32 	%f57, %f55, %f56;
	add.s64 	%rd28, %rd27, %rd24;
	ld.global.f32 	%f58, [%rd28];
	add.f32 	%f59, %f57, %f58;
	add.s64 	%rd29, %rd28, %rd24;
	ld.global.f32 	%f60, [%rd29];
	add.f32 	%f61, %f59, %f60;
	add.s64 	%rd30, %rd29, %rd24;
	ld.global.f32 	%f62, [%rd30];
	add.f32 	%f63, %f61, %f62;
	add.s64 	%rd31, %rd30, %rd24;
	ld.global.f32 	%f64, [%rd31];
	add.f32 	%f82, %f63, %f64;
	add.s32 	%r34, %r34, 8;
$L__BB2_8:
	setp.eq.s32 	%p7, %r11, 0;
	@%p7 bra 	$L__BB2_14;
	and.b32  	%r14, %r24, 3;
	setp.lt.u32 	%p8, %r11, 4;
	@%p8 bra 	$L__BB2_11;
	mad.lo.s32 	%r30, %r34, %r23, %r1;
	mul.wide.s32 	%rd32, %r30, 4;
	add.s64 	%rd33, %rd1, %rd32;
	ld.global.f32 	%f66, [%rd33];
	add.f32 	%f67, %f82, %f66;
	mul.wide.s32 	%rd34, %r23, 4;
	add.s64 	%rd35, %rd33, %rd34;
	ld.global.f32 	%f68, [%rd35];
	add.f32 	%f69, %f67, %f68;
	add.s64 	%rd36, %rd35, %rd34;
	ld.global.f32 	%f70, [%rd36];
	add.f32 	%f71, %f69, %f70;
	add.s64 	%rd37, %rd36, %rd34;
	ld.global.f32 	%f72, [%rd37];
	add.f32 	%f82, %f71, %f72;
	add.s32 	%r34, %r34, 4;
$L__BB2_11:
	setp.eq.s32 	%p9, %r14, 0;
	@%p9 bra 	$L__BB2_14;
	mad.lo.s32 	%r37, %r34, %r23, %r1;
	neg.s32 	%r36, %r14;
$L__BB2_13:
	.pragma "nounroll";
	mul.wide.s32 	%rd38, %r37, 4;
	add.s64 	%rd39, %rd1, %rd38;
	ld.global.f32 	%f73, [%rd39];
	add.f32 	%f82, %f82, %f73;
	add.s32 	%r37, %r37, %r23;
	add.s32 	%r36, %r36, 1;
	setp.ne.s32 	%p10, %r36, 0;
	@%p10 bra 	$L__BB2_13;
$L__BB2_14:
	cvta.to.global.u64 	%rd40, %rd2;
	mul.wide.s32 	%rd41, %r1, 4;
	add.s64 	%rd42, %rd40, %rd41;
	st.global.f32 	[%rd42], %f82;
$L__BB2_15:
	ret;

}


// ===== COMPILED SASS (sm_100) =====

	.target	sm_100

	.elftype	@"ET_EXEC"


//--------------------- .note.nv.tkinfo           --------------------------
	.section	.note.nv.tkinfo,"",@"SHT_NOTE"
	.sectionflags	@"SHF_NOTE_NV_TKINFO"
	.tkinfo
        /*0018*/ 	.word	0x00000002
        /*0030*/ 	.string	""
        /*0030*/ 	.string	"ptxas"
        /*0030*/ 	.string	"Cuda compilation tools, release 13.0, V13.0.88"
        /*0030*/ 	.string	"Build cuda_13.0.r13.0/compiler.36424714_0"
        /*0030*/ 	.string	"-arch sm_100 -m 64 "



//--------------------- .note.nv.cuinfo           --------------------------
	.section	.note.nv.cuinfo,"",@"SHT_NOTE"
	.sectionflags	@"SHF_NOTE_NV_CUINFO"
        /*0018*/ 	.short	0x0002
        /*001a*/ 	.short	0x0064
        /*001c*/ 	.short	0x0082
	.zero		2


//--------------------- .nv.info                  --------------------------
	.section	.nv.info,"",@"SHT_CUDA_INFO"
	.align	4


	//----- nvinfo : EIATTR_REGCOUNT
	.align		4
        /*0000*/ 	.byte	0x04, 0x2f
        /*0002*/ 	.short	(.L_1 - .L_0)
	.align		4
.L_0:
        /*0004*/ 	.word	index@(_Z10initMatrixPfmmmf)
        /*0008*/ 	.word	0x00000014


	//----- nvinfo : EIATTR_FRAME_SIZE
	.align		4
.L_1:
        /*000c*/ 	.byte	0x04, 0x11
        /*000e*/ 	.short	(.L_3 - .L_2)
	.align		4
.L_2:
        /*0010*/ 	.word	index@($__internal_0_$__cuda_sm20_div_u64)
        /*0014*/ 	.word	0x00000000


	//----- nvinfo : EIATTR_FRAME_SIZE
	.align		4
.L_3:
        /*0018*/ 	.byte	0x04, 0x11
        /*001a*/ 	.short	(.L_5 - .L_4)
	.align		4
.L_4:
        /*001c*/ 	.word	index@(_Z10initMatrixPfmmmf)
        /*0020*/ 	.word	0x00000000


	//----- nvinfo : EIATTR_REGCOUNT
	.align		4
.L_5:
        /*0024*/ 	.byte	0x04, 0x2f
        /*0026*/ 	.short	(.L_7 - .L_6)
	.align		4
.L_6:
        /*0028*/ 	.word	index@(_Z12sparseMatMulIfEvP5EntryIT_ES3_PS1_iiii)
        /*002c*/ 	.word	0x00000016


	//----- nvinfo : EIATTR_FRAME_SIZE
	.align		4
.L_7:
        /*0030*/ 	.byte	0x04, 0x11
        /*0032*/ 	.short	(.L_9 - .L_8)
	.align		4
.L_8:
        /*0034*/ 	.word	index@(_Z12sparseMatMulIfEvP5EntryIT_ES3_PS1_iiii)
        /*0038*/ 	.word	0x00000000


	//----- nvinfo : EIATTR_REGCOUNT
	.align		4
.L_9:
        /*003c*/ 	.byte	0x04, 0x2f
        /*003e*/ 	.short	(.L_11 - .L_10)
	.align		4
.L_10:
        /*0040*/ 	.word	index@(_Z12mergeResultsIfEvPT_S1_ii)
        /*0044*/ 	.word	0x00000020


	//----- nvinfo : EIATTR_FRAME_SIZE
	.align		4
.L_11:
        /*0048*/ 	.byte	0x04, 0x11
        /*004a*/ 	.short	(.L_13 - .L_12)
	.align		4
.L_12:
        /*004c*/ 	.word	index@(_Z12mergeResultsIfEvPT_S1_ii)
        /*0050*/ 	.word	0x00000000


	//----- nvinfo : EIATTR_MIN_STACK_SIZE
	.align		4
.L_13:
        /*0054*/ 	.byte	0x04, 0x12
        /*0056*/ 	.short	(.L_15 - .L_14)
	.align		4
.L_14:
        /*0058*/ 	.word	index@(_Z12mergeResultsIfEvPT_S1_ii)
        /*005c*/ 	.word	0x00000000


	//----- nvinfo : EIATTR_MIN_STACK_SIZE
	.align		4
.L_15:
        /*0060*/ 	.byte	0x04, 0x12
        /*0062*/ 	.short	(.L_17 - .L_16)
	.align		4
.L_16:
        /*0064*/ 	.word	index@(_Z12sparseMatMulIfEvP5EntryIT_ES3_PS1_iiii)
        /*0068*/ 	.word	0x00000000


	//----- nvinfo : EIATTR_MIN_STACK_SIZE
	.align		4
.L_17:
        /*006c*/ 	.byte	0x04, 0x12
        /*006e*/ 	.short	(.L_19 - .L_18)
	.align		4
.L_18:
        /*0070*/ 	.word	index@(_Z10initMatrixPfmmmf)
        /*0074*/ 	.word	0x00000000
.L_19:


//--------------------- .nv.compat                --------------------------
	.section	.nv.compat,"",@"SHT_CUDA_COMPAT_INFO"
	.align	4
        /*0000*/ 	.byte	0x02, 0x09, 0x00, 0x00, 0x02, 0x02, 0x01, 0x00, 0x02, 0x05, 0x05, 0x00, 0x03, 0x07, 0x01, 0x01
        /*0010*/ 	.byte	0x02, 0x03, 0x00, 0x00, 0x02, 0x06, 0x01, 0x00, 0x04, 0x0b, 0x08, 0x00, 0x09, 0x00, 0x00, 0x00
        /*0020*/ 	.byte	0x00, 0x00, 0x00, 0x00


//--------------------- .nv.info._Z12mergeResultsIfEvPT_S1_ii --------------------------
	.section	.nv.info._Z12mergeResultsIfEvPT_S1_ii,"",@"SHT_CUDA_INFO"
	.sectionflags	@""
	.align	4


	//----- nvinfo : EIATTR_CUDA_API_VERSION
	.align		4
        /*0000*/ 	.byte	0x04, 0x37
        /*0002*/ 	.short	(.L_21 - .L_20)
.L_20:
        /*0004*/ 	.word	0x00000082


	//----- nvinfo : EIATTR_KPARAM_INFO
	.align		4
.L_21:
        /*0008*/ 	.byte	0x04, 0x17
        /*000a*/ 	.short	(.L_23 - .L_22)
.L_22:
        /*000c*/ 	.word	0x00000000
        /*0010*/ 	.short	0x0003
        /*0012*/ 	.short	0x0014
        /*0014*/ 	.byte	0x00, 0xf0, 0x11, 0x00


	//----- nvinfo : EIATTR_KPARAM_INFO
	.align		4
.L_23:
        /*0018*/ 	.byte	0x04, 0x17
        /*001a*/ 	.short	(.L_25 - .L_24)
.L_24:
        /*001c*/ 	.word	0x00000000
        /*0020*/ 	.short	0x0002
        /*0022*/ 	.short	0x0010
        /*0024*/ 	.byte	0x00, 0xf0, 0x11, 0x00


	//----- nvinfo : EIATTR_KPARAM_INFO
	.align		4
.L_25:
        /*0028*/ 	.byte	0x04, 0x17
        /*002a*/ 	.short	(.L_27 - .L_26)
.L_26:
        /*002c*/ 	.word	0x00000000
        /*0030*/ 	.short	0x0001
        /*0032*/ 	.short	0x0008
        /*0034*/ 	.byte	0x00, 0xf5, 0x21, 0x00


	//----- nvinfo : EIATTR_KPARAM_INFO
	.align		4
.L_27:
        /*0038*/ 	.byte	0x04, 0x17
        /*003a*/ 	.short	(.L_29 - .L_28)
.L_28:
        /*003c*/ 	.word	0x00000000
        /*0040*/ 	.short	0x0000
        /*0042*/ 	.short	0x0000
        /*0044*/ 	.byte	0x00, 0xf5, 0x21, 0x00


	//----- nvinfo : EIATTR_SPARSE_MMA_MASK
	.align		4
.L_29:
        /*0048*/ 	.byte	0x03, 0x50
        /*004a*/ 	.short	0x0000


	//----- nvinfo : EIATTR_MAXREG_COUNT
	.align		4
        /*004c*/ 	.byte	0x03, 0x1b
        /*004e*/ 	.short	0x00ff


	//----- nvinfo : EIATTR_MERCURY_ISA_VERSION
	.align		4
        /*0050*/ 	.byte	0x03, 0x5f
        /*0052*/ 	.short	0x0101


	//----- nvinfo : EIATTR_VRC_CTA_INIT_COUNT
	.align		4
        /*0054*/ 	.byte	0x02, 0x4a
	.zero		1
	.zero		1


	//----- nvinfo : EIATTR_EXIT_INSTR_OFFSETS
	.align		4
        /*0058*/ 	.byte	0x04, 0x1c
        /*005a*/ 	.short	(.L_31 - .L_30)


	//   ....[0]....
.L_30:
        /*005c*/ 	.word	0x00000070


	//   ....[1]....
        /*0060*/ 	.word	0x000008e0


	//----- nvinfo : EIATTR_CBANK_PARAM_SIZE
	.align		4
.L_31:
        /*0064*/ 	.byte	0x03, 0x19
        /*0066*/ 	.short	0x0018


	//----- nvinfo : EIATTR_PARAM_CBANK
	.align		4
        /*0068*/ 	.byte	0x04, 0x0a
        /*006a*/ 	.short	(.L_33 - .L_32)
	.align		4
.L_32:
        /*006c*/ 	.word	index@(.nv.constant0._Z12mergeResultsIfEvPT_S1_ii)
        /*0070*/ 	.short	0x0380
        /*0072*/ 	.short	0x0018


	//----- nvinfo : EIATTR_SW_WAR
	.align		4
.L_33:
        /*0074*/ 	.byte	0x04, 0x36
        /*0076*/ 	.short	(.L_35 - .L_34)
.L_34:
        /*0078*/ 	.word	0x00000008
.L_35:


//--------------------- .nv.info._Z12sparseMatMulIfEvP5EntryIT_ES3_PS1_iiii --------------------------
	.section	.nv.info._Z12sparseMatMulIfEvP5EntryIT_ES3_PS1_iiii,"",@"SHT_CUDA_INFO"
	.sectionflags	@""
	.align	4


	//----- nvinfo : EIATTR_CUDA_API_VERSION
	.align		4
        /*0000*/ 	.byte	0x04, 0x37
        /*0002*/ 	.short	(.L_37 - .L_36)
.L_36:
        /*0004*/ 	.word	0x00000082


	//----- nvinfo : EIATTR_KPARAM_INFO
	.align		4
.L_37:
        /*0008*/ 	.byte	0x04, 0x17
        /*000a*/ 	.short	(.L_39 - .L_38)
.L_38:
        /*000c*/ 	.word	0x00000000
        /*0010*/ 	.short	0x0006
        /*0012*/ 	.short	0x0024
        /*0014*/ 	.byte	0x00, 0xf0, 0x11, 0x00


	//----- nvinfo : EIATTR_KPARAM_INFO
	.align		4
.L_39:
        /*0018*/ 	.byte	0x04, 0x17
        /*001a*/ 	.short	(.L_41 - .L_40)
.L_40:
        /*001c*/ 	.word	0x00000000
        /*0020*/ 	.short	0x0005
        /*0022*/ 	.short	0x0020
        /*0024*/ 	.byte	0x00, 0xf0, 0x11, 0x00


	//----- nvinfo : EIATTR_KPARAM_INFO
	.align		4
.L_41:
        /*0028*/ 	.byte	0x04, 0x17
        /*002a*/ 	.short	(.L_43 - .L_42)
.L_42:
        /*002c*/ 	.word	0x00000000
        /*0030*/ 	.short	0x0004
        /*0032*/ 	.short	0x001c
        /*0034*/ 	.byte	0x00, 0xf0, 0x11, 0x00


	//----- nvinfo : EIATTR_KPARAM_INFO
	.align		4
.L_43:
        /*0038*/ 	.byte	0x04, 0x17
        /*003a*/ 	.short	(.L_45 - .L_44)
.L_44:
        /*003c*/ 	.word	0x00000000
        /*0040*/ 	.short	0x0003
        /*0042*/ 	.short	0x0018
        /*0044*/ 	.byte	0x00, 0xf0, 0x11, 0x00


	//----- nvinfo : EIATTR_KPARAM_INFO
	.align		4
.L_45:
        /*0048*/ 	.byte	0x04, 0x17
        /*004a*/ 	.short	(.L_47 - .L_46)
.L_46:
        /*004c*/ 	.word	0x00000000
        /*0050*/ 	.short	0x0002
        /*0052*/ 	.short	0x0010
        /*0054*/ 	.byte	0x00, 0xf5, 0x21, 0x00


	//----- nvinfo : EIATTR_KPARAM_INFO
	.align		4
.L_47:
        /*0058*/ 	.byte	0x04, 0x17
        /*005a*/ 	.short	(.L_49 - .L_48)
.L_48:
        /*005c*/ 	.word	0x00000000
        /*0060*/ 	.short	0x0001
        /*0062*/ 	.short	0x0008
        /*0064*/ 	.byte	0x00, 0xf5, 0x21, 0x00


	//----- nvinfo : EIATTR_KPARAM_INFO
	.align		4
.L_49:
        /*0068*/ 	.byte	0x04, 0x17
        /*006a*/ 	.short	(.L_51 - .L_50)
.L_50:
        /*006c*/ 	.word	0x00000000
        /*0070*/ 	.short	0x0000
        /*0072*/ 	.short	0x0000
        /*0074*/ 	.byte	0x00, 0xf5, 0x21, 0x00


	//----- nvinfo : EIATTR_SPARSE_MMA_MASK
	.align		4
.L_51:
        /*0078*/ 	.byte	0x03, 0x50
        /*007a*/ 	.short	0x0000


	//----- nvinfo : EIATTR_MAXREG_COUNT
	.align		4
        /*007c*/ 	.byte	0x03, 0x1b
        /*007e*/ 	.short	0x00ff


	//----- nvinfo : EIATTR_MERCURY_ISA_VERSION
	.align		4
        /*0080*/ 	.byte	0x03, 0x5f
        /*0082*/ 	.short	0x0101


	//----- nvinfo : EIATTR_VRC_CTA_INIT_COUNT
	.align		4
        /*0084*/ 	.byte	0x02, 0x4a
	.zero		1
	.zero		1


	//----- nvinfo : EIATTR_EXIT_INSTR_OFFSETS
	.align		4
        /*0088*/ 	.byte	0x04, 0x1c
        /*008a*/ 	.short	(.L_53 - .L_52)


	//   ....[0]....
.L_52:
        /*008c*/ 	.word	0x00000080


	//   ....[1]....
        /*0090*/ 	.word	0x00000950


	//   ....[2]....
        /*0094*/ 	.word	0x00000dd0


	//   ....[3]....
        /*0098*/ 	.word	0x00001060


	//   ....[4]....
        /*009c*/ 	.word	0x000010c0


	//   ....[5]....
        /*00a0*/ 	.word	0x00001190


	//----- nvinfo : EIATTR_CRS_STACK_SIZE
	.align		4
.L_53:
        /*00a4*/ 	.byte	0x04, 0x1e
        /*00a6*/ 	.short	(.L_55 - .L_54)
.L_54:
        /*00a8*/ 	.word	0x00000000


	//----- nvinfo : EIATTR_CBANK_PARAM_SIZE
	.align		4
.L_55:
        /*00ac*/ 	.byte	0x03, 0x19
        /*00ae*/ 	.short	0x0028


	//----- nvinfo : EIATTR_PARAM_CBANK
	.align		4
        /*00b0*/ 	.byte	0x04, 0x0a
        /*00b2*/ 	.short	(.L_57 - .L_56)
	.align		4
.L_56:
        /*00b4*/ 	.word	index@(.nv.constant0._Z12sparseMatMulIfEvP5EntryIT_ES3_PS1_iiii)
        /*00b8*/ 	.short	0x0380
        /*00ba*/ 	.short	0x0028


	//----- nvinfo : EIATTR_SW_WAR
	.align		4
.L_57:
        /*00bc*/ 	.byte	0x04, 0x36
        /*00be*/ 	.short	(.L_59 - .L_58)
.L_58:
        /*00c0*/ 	.word	0x00000008
.L_59:


//--------------------- .nv.info._Z10initMatrixPfmmmf --------------------------
	.section	.nv.info._Z10initMatrixPfmmmf,"",@"SHT_CUDA_INFO"
	.sectionflags	@""
	.align	4


	//----- nvinfo : EIATTR_CUDA_API_VERSION
	.align		4
        /*0000*/ 	.byte	0x04, 0x37
        /*0002*/ 	.short	(.L_61 - .L_60)
.L_60:
        /*0004*/ 	.word	0x00000082


	//----- nvinfo : EIATTR_KPARAM_INFO
	.align		4
.L_61:
        /*0008*/ 	.byte	0x04, 0x17
        /*000a*/ 	.short	(.L_63 - .L_62)
.L_62:
        /*000c*/ 	.word	0x00000000
        /*0010*/ 	.short	0x0004
        /*0012*/ 	.short	0x0020
        /*0014*/ 	.byte	0x00, 0xf0, 0x11, 0x00


	//----- nvinfo : EIATTR_KPARAM_INFO
	.align		4
.L_63:
        /*0018*/ 	.byte	0x04, 0x17
        /*001a*/ 	.short	(.L_65 - .L_64)
.L_64:
        /*001c*/ 	.word	0x00000000
        /*0020*/ 	.short	0x0003
        /*0022*/ 	.short	0x0018
        /*0024*/ 	.byte	0x00, 0xf0, 0x21, 0x00


	//----- nvinfo : EIATTR_KPARAM_INFO
	.align		4
.L_65:
        /*0028*/ 	.byte	0x04, 0x17
        /*002a*/ 	.short	(.L_67 - .L_66)
.L_66:
        /*002c*/ 	.word	0x00000000
        /*0030*/ 	.short	0x0002
        /*0032*/ 	.short	0x0010
        /*0034*/ 	.byte	0x00, 0xf0, 0x21, 0x00


	//----- nvinfo : EIATTR_KPARAM_INFO
	.align		4
.L_67:
        /*0038*/ 	.byte	0x04, 0x17
        /*003a*/ 	.short	(.L_69 - .L_68)
.L_68:
        /*003c*/ 	.word	0x00000000
        /*0040*/ 	.short	0x0001
        /*0042*/ 	.short	0x0008
        /*0044*/ 	.byte	0x00, 0xf0, 0x21, 0x00


	//----- nvinfo : EIATTR_KPARAM_INFO
	.align		4
.L_69:
        /*0048*/ 	.byte	0x04, 0x17
        /*004a*/ 	.short	(.L_71 - .L_70)
.L_70:
        /*004c*/ 	.word	0x00000000
        /*0050*/ 	.short	0x0000
        /*0052*/ 	.short	0x0000
        /*0054*/ 	.byte	0x00, 0xf5, 0x21, 0x00


	//----- nvinfo : EIATTR_SPARSE_MMA_MASK
	.align		4
.L_71:
        /*0058*/ 	.byte	0x03, 0x50
        /*005a*/ 	.short	0x0000


	//----- nvinfo : EIATTR_MAXREG_COUNT
	.align		4
        /*005c*/ 	.byte	0x03, 0x1b
        /*005e*/ 	.short	0x00ff


	//----- nvinfo : EIATTR_MERCURY_ISA_VERSION
	.align		4
        /*0060*/ 	.byte	0x03, 0x5f
        /*0062*/ 	.short	0x0101


	//----- nvinfo : EIATTR_VRC_CTA_INIT_COUNT
	.align		4
        /*0064*/ 	.byte	0x02, 0x4a
	.zero		1
	.zero		1


	//----- nvinfo : EIATTR_EXIT_INSTR_OFFSETS
	.align		4
        /*0068*/ 	.byte	0x04, 0x1c
        /*006a*/ 	.short	(.L_73 - .L_72)


	//   ....[0]....
.L_72:
        /*006c*/ 	.word	0x000002a0


	//   ....[1]....
        /*0070*/ 	.word	0x00000520


	//   ....[2]....
        /*0074*/ 	.word	0x00000be0


	//----- nvinfo : EIATTR_CRS_STACK_SIZE
	.align		4
.L_73:
        /*0078*/ 	.byte	0x04, 0x1e
        /*007a*/ 	.short	(.L_75 - .L_74)
.L_74:
        /*007c*/ 	.word	0x00000000


	//----- nvinfo : EIATTR_CBANK_PARAM_SIZE
	.align		4
.L_75:
        /*0080*/ 	.byte	0x03, 0x19
        /*0082*/ 	.short	0x0024


	//----- nvinfo : EIATTR_PARAM_CBANK
	.align		4
        /*0084*/ 	.byte	0x04, 0x0a
        /*0086*/ 	.short	(.L_77 - .L_76)
	.align		4
.L_76:
        /*0088*/ 	.word	index@(.nv.constant0._Z10initMatrixPfmmmf)
        /*008c*/ 	.short	0x0380
        /*008e*/ 	.short	0x0024


	//----- nvinfo : EIATTR_SW_WAR
	.align		4
.L_77:
        /*0090*/ 	.byte	0x04, 0x36
        /*0092*/ 	.short	(.L_79 - .L_78)
.L_78:
        /*0094*/ 	.word	0x00000008
.L_79:


//--------------------- .nv.callgraph             --------------------------
	.section	.nv.callgraph,"",@"SHT_CUDA_CALLGRAPH"
	.align	4
	.sectionentsize	8
	.align		4
        /*0000*/ 	.word	0x00000000
	.align		4
        /*0004*/ 	.word	0xffffffff
	.align		4
        /*0008*/ 	.word	0x00000000
	.align		4
        /*000c*/ 	.word	0xfffffffe
	.align		4
        /*0010*/ 	.word	0x00000000
	.align		4
        /*0014*/ 	.word	0xfffffffd
	.align		4
        /*0018*/ 	.word	0x00000000
	.align		4
        /*001c*/ 	.word	0xfffffffc


//--------------------- .text._Z12mergeResultsIfEvPT_S1_ii --------------------------
	.section	.text._Z12mergeResultsIfEvPT_S1_ii,"ax",@progbits
	.align	128
        .global         _Z12mergeResultsIfEvPT_S1_ii
        .type           _Z12mergeResultsIfEvPT_S1_ii,@function
        .size           _Z12mergeResultsIfEvPT_S1_ii,(.L_x_28 - _Z12mergeResultsIfEvPT_S1_ii)
        .other          _Z12mergeResultsIfEvPT_S1_ii,@"STO_CUDA_ENTRY STV_DEFAULT"
_Z12mergeResultsIfEvPT_S1_ii:
.text._Z12mergeResultsIfEvPT_S1_ii:
[----:B------:R-:W-:Y:S01]  /*0000*/  LDC R1, c[0x0][0x37c] ;  /* 0x0000df00ff017b82 */ /* 0x000fe20000000800 */
[----:B------:R-:W0:Y:S07]  /*0010*/  S2R R0, SR_TID.X ;  /* 0x0000000000007919 */ /* 0x000e2e0000002100 */
[----:B------:R-:W1:Y:S01]  /*0020*/  LDC R17, c[0x0][0x390] ;  /* 0x0000e400ff117b82 */ /* 0x000e620000000800 */
[----:B------:R-:W0:Y:S01]  /*0030*/  LDCU UR4, c[0x0][0x360] ;  /* 0x00006c00ff0477ac */ /* 0x000e220008000800 */
[----:B------:R-:W0:Y:S02]  /*0040*/  S2R R3, SR_CTAID.X ;  /* 0x0000000000037919 */ /* 0x000e240000002500 */
[----:B0-----:R-:W-:-:S05]  /*0050*/  IMAD R0, R3, UR4, R0 ;  /* 0x0000000403007c24 */ /* 0x001fca000f8e0200 */
[----:B-1----:R-:W-:-:S13]  /*0060*/  ISETP.GE.AND P0, PT, R0, R17, PT ;  /* 0x000000110000720c */ /* 0x002fda0003f06270 */
[----:B------:R-:W-:Y:S05]  /*0070*/  @P0 EXIT ;  /* 0x000000000000094d */ /* 0x000fea0003800000 */
[----:B------:R-:W0:Y:S01]  /*0080*/  LDCU UR5, c[0x0][0x394] ;  /* 0x00007280ff0577ac */ /* 0x000e220008000800 */
[----:B------:R-:W-:Y:S01]  /*0090*/  HFMA2 R16, -RZ, RZ, 0, 0 ;  /* 0x00000000ff107431 */ /* 0x000fe200000001ff */
[----:B------:R-:W1:Y:S01]  /*00a0*/  LDCU.64 UR8, c[0x0][0x358] ;  /* 0x00006b00ff0877ac */ /* 0x000e620008000a00 */
[----:B0-----:R-:W-:-:S09]  /*00b0*/  UISETP.GE.AND UP0, UPT, UR5, 0x1, UPT ;  /* 0x000000010500788c */ /* 0x001fd2000bf06270 */
[----:B-1----:R-:W-:Y:S05]  /*00c0*/  BRA.U !UP0, `(.L_x_0) ;  /* 0x0000000508f87547 */ /* 0x002fea000b800000 */
[----:B------:R-:W-:Y:S01]  /*00d0*/  UISETP.GE.U32.AND UP1, UPT, UR5, 0x10, UPT ;  /* 0x000000100500788c */ /* 0x000fe2000bf26070 */
[----:B------:R-:W-:Y:S01]  /*00e0*/  MOV R16, RZ ;  /* 0x000000ff00107202 */ /* 0x000fe20000000f00 */
[----:B------:R-:W-:Y:S01]  /*00f0*/  ULOP3.LUT UR6, UR5, 0xf, URZ, 0xc0, !UPT ;  /* 0x0000000f05067892 */ /* 0x000fe2000f8ec0ff */
[----:B------:R-:W-:-:S03]  /*0100*/  UMOV UR4, URZ ;  /* 0x000000ff00047c82 */ /* 0x000fc60008000000 */
[----:B------:R-:W-:-:S03]  /*0110*/  UISETP.NE.AND UP0, UPT, UR6, URZ, UPT ;  /* 0x000000ff0600728c */ /* 0x000fc6000bf05270 */
[----:B------:R-:W-:Y:S08]  /*0120*/  BRA.U !UP1, `(.L_x_1) ;  /* 0x0000000109e47547 */ /* 0x000ff0000b800000 */
[----:B------:R-:W-:Y:S01]  /*0130*/  ULOP3.LUT UR4, UR5, 0x7ffffff0, URZ, 0xc0, !UPT ;  /* 0x7ffffff005047892 */ /* 0x000fe2000f8ec0ff */
[----:B------:R-:W-:Y:S02]  /*0140*/  MOV R16, RZ ;  /* 0x000000ff00107202 */ /* 0x000fe40000000f00 */
[----:B------:R-:W-:Y:S01]  /*0150*/  MOV R18, R0 ;  /* 0x0000000000127202 */ /* 0x000fe20000000f00 */
[----:B------:R-:W-:-:S12]  /*0160*/  UIADD3 UR7, UPT, UPT, -UR4, URZ, URZ ;  /* 0x000000ff04077290 */ /* 0x000fd8000fffe1ff */
.L_x_2:
[----:B------:R-:W0:Y:S02]  /*0170*/  LDC.64 R4, c[0x0][0x380] ;  /* 0x0000e000ff047b82 */ /* 0x000e240000000a00 */
[----:B0-----:R-:W-:-:S05]  /*0180*/  IMAD.WIDE R4, R18, 0x4, R4 ;  /* 0x0000000412047825 */ /* 0x001fca00078e0204 */
[----:B------:R-:W2:Y:S01]  /*0190*/  LDG.E R25, desc[UR8][R4.64] ;  /* 0x0000000804197981 */ /* 0x000ea2000c1e1900 */
[----:B------:R-:W-:-:S05]  /*01a0*/  IMAD.WIDE R6, R17, 0x4, R4 ;  /* 0x0000000411067825 */ /* 0x000fca00078e0204 */
[----:B------:R0:W3:Y:S01]  /*01b0*/  LDG.E R23, desc[UR8][R6.64] ;  /* 0x0000000806177981 */ /* 0x0000e2000c1e1900 */
[----:B------:R-:W-:-:S05]  /*01c0*/  IMAD.WIDE R8, R17, 0x4, R6 ;  /* 0x0000000411087825 */ /* 0x000fca00078e0206 */
[----:B------:R1:W4:Y:S01]  /*01d0*/  LDG.E R22, desc[UR8][R8.64] ;  /* 0x0000000808167981 */ /* 0x000322000c1e1900 */
[----:B------:R-:W-:-:S05]  /*01e0*/  IMAD.WIDE R12, R17, 0x4, R8 ;  /* 0x00000004110c7825 */ /* 0x000fca00078e0208 */
[----:B------:R-:W5:Y:S01]  /*01f0*/  LDG.E R21, desc[UR8][R12.64] ;  /* 0x000000080c157981 */ /* 0x000f62000c1e1900 */
[----:B------:R-:W-:-:S05]  /*0200*/  IMAD.WIDE R14, R17, 0x4, R12 ;  /* 0x00000004110e7825 */ /* 0x000fca00078e020c */
[----:B------:R-:W5:Y:S01]  /*0210*/  LDG.E R20, desc[UR8][R14.64] ;  /* 0x000000080e147981 */ /* 0x000f62000c1e1900 */
[----:B------:R-:W-:-:S05]  /*0220*/  IMAD.WIDE R2, R17, 0x4, R14 ;  /* 0x0000000411027825 */ /* 0x000fca00078e020e */
[----:B------:R1:W5:Y:S01]  /*0230*/  LDG.E R19, desc[UR8][R2.64] ;  /* 0x0000000802137981 */ /* 0x000362000c1e1900 */
[----:B------:R-:W-:-:S05]  /*0240*/  IMAD.WIDE R26, R17, 0x4, R2 ;  /* 0x00000004111a7825 */ /* 0x000fca00078e0202 */
[----:B------:R1:W5:Y:S01]  /*0250*/  LDG.E R24, desc[UR8][R26.64] ;  /* 0x000000081a187981 */ /* 0x000362000c1e1900 */
[----:B------:R-:W-:-:S05]  /*0260*/  IMAD.WIDE R10, R17, 0x4, R26 ;  /* 0x00000004110a7825 */ /* 0x000fca00078e021a */
[----:B------:R1:W5:Y:S01]  /*0270*/  LDG.E R28, desc[UR8][R10.64] ;  /* 0x000000080a1c7981 */ /* 0x000362000c1e1900 */
[----:B0-----:R-:W-:-:S04]  /*0280*/  IMAD.WIDE R6, R17, 0x4, R10 ;  /* 0x0000000411067825 */ /* 0x001fc800078e020a */
[C---:B-1----:R-:W-:Y:S02]  /*0290*/  IMAD.WIDE R8, R17.reuse, 0x4, R6 ;  /* 0x0000000411087825 */ /* 0x042fe400078e0206 */
[----:B------:R-:W5:Y:S02]  /*02a0*/  LDG.E R6, desc[UR8][R6.64] ;  /* 0x0000000806067981 */ /* 0x000f64000c1e1900 */
[C---:B------:R-:W-:Y:S02]  /*02b0*/  IMAD.WIDE R2, R17.reuse, 0x4, R8 ;  /* 0x0000000411027825 */ /* 0x040fe400078e0208 */
[----:B------:R-:W5:Y:S02]  /*02c0*/  LDG.E R8, desc[UR8][R8.64] ;  /* 0x0000000808087981 */ /* 0x000f64000c1e1900 */
[C---:B------:R-:W-:Y:S02]  /*02d0*/  IMAD.WIDE R4, R17.reuse, 0x4, R2 ;  /* 0x0000000411047825 */ /* 0x040fe400078e0202 */
[----:B------:R-:W5:Y:S02]  /*02e0*/  LDG.E R29, desc[UR8][R2.64] ;  /* 0x00000008021d7981 */ /* 0x000f64000c1e1900 */
[----:B------:R-:W-:-:S02]  /*02f0*/  IMAD.WIDE R12, R17, 0x4, R4 ;  /* 0x00000004110c7825 */ /* 0x000fc400078e0204 */
[----:B------:R-:W5:Y:S02]  /*0300*/  LDG.E R4, desc[UR8][R4.64] ;  /* 0x0000000804047981 */ /* 0x000f64000c1e1900 */
[C---:B------:R-:W-:Y:S02]  /*0310*/  IMAD.WIDE R14, R17.reuse, 0x4, R12 ;  /* 0x00000004110e7825 */ /* 0x040fe400078e020c */
[----:B------:R-:W5:Y:S02]  /*0320*/  LDG.E R12, desc[UR8][R12.64] ;  /* 0x000000080c0c7981 */ /* 0x000f64000c1e1900 */
[C---:B------:R-:W-:Y:S02]  /*0330*/  IMAD.WIDE R26, R17.reuse, 0x4, R14 ;  /* 0x00000004111a7825 */ /* 0x040fe400078e020e */
[----:B------:R-:W5:Y:S02]  /*0340*/  LDG.E R14, desc[UR8][R14.64] ;  /* 0x000000080e0e7981 */ /* 0x000f64000c1e1900 */
[----:B------:R-:W-:-:S02]  /*0350*/  IMAD.WIDE R10, R17, 0x4, R26 ;  /* 0x00000004110a7825 */ /* 0x000fc400078e021a */
[----:B------:R-:W5:Y:S04]  /*0360*/  LDG.E R26, desc[UR8][R26.64] ;  /* 0x000000081a1a7981 */ /* 0x000f68000c1e1900 */
[----:B------:R-:W5:Y:S01]  /*0370*/  LDG.E R10, desc[UR8][R10.64] ;  /* 0x000000080a0a7981 */ /* 0x000f62000c1e1900 */
[----:B------:R-:W-:-:S04]  /*0380*/  UIADD3 UR7, UPT, UPT, UR7, 0x10, URZ ;  /* 0x0000001007077890 */ /* 0x000fc8000fffe0ff */
[----:B------:R-:W-:Y:S01]  /*0390*/  UISETP.NE.AND UP1, UPT, UR7, URZ, UPT ;  /* 0x000000ff0700728c */ /* 0x000fe2000bf25270 */
[----:B------:R-:W-:Y:S01]  /*03a0*/  LEA R18, R17, R18, 0x4 ;  /* 0x0000001211127211 */ /* 0x000fe200078e20ff */
[----:B--2---:R-:W-:-:S04]  /*03b0*/  FADD R16, R25, R16 ;  /* 0x0000001019107221 */ /* 0x004fc80000000000 */
[----:B---3--:R-:W-:-:S04]  /*03c0*/  FADD R23, R16, R23 ;  /* 0x0000001710177221 */ /* 0x008fc80000000000 */
[----:B----4-:R-:W-:-:S04]  /*03d0*/  FADD R22, R23, R22 ;  /* 0x0000001617167221 */ /* 0x010fc80000000000 */
[----:B-----5:R-:W-:-:S04]  /*03e0*/  FADD R21, R22, R21 ;  /* 0x0000001516157221 */ /* 0x020fc80000000000 */
[----:B------:R-:W-:-:S04]  /*03f0*/  FADD R20, R21, R20 ;  /* 0x0000001415147221 */ /* 0x000fc80000000000 */
        /* <DEDUP_REMOVED lines=10> */
[----:B------:R-:W-:Y:S01]  /*04a0*/  FADD R16, R29, R10 ;  /* 0x0000000a1d107221 */ /* 0x000fe20000000000 */
[----:B------:R-:W-:Y:S06]  /*04b0*/  BRA.U UP1, `(.L_x_2) ;  /* 0xfffffffd012c7547 */ /* 0x000fec000b83ffff */
.L_x_1:
[----:B------:R-:W-:Y:S05]  /*04c0*/  BRA.U !UP0, `(.L_x_0) ;  /* 0x0000000108f87547 */ /* 0x000fea000b800000 */
[----:B------:R-:W-:Y:S02]  /*04d0*/  UISETP.GE.U32.AND UP0, UPT, UR6, 0x8, UPT ;  /* 0x000000080600788c */ /* 0x000fe4000bf06070 */
[----:B------:R-:W-:-:S04]  /*04e0*/  ULOP3.LUT UR7, UR5, 0x7, URZ, 0xc0, !UPT ;  /* 0x0000000705077892 */ /* 0x000fc8000f8ec0ff */
[----:B------:R-:W-:-:S03]  /*04f0*/  UISETP.NE.AND UP1, UPT, UR7, URZ, UPT ;  /* 0x000000ff0700728c */ /* 0x000fc6000bf25270 */
[----:B------:R-:W-:Y:S08]  /*0500*/  BRA.U !UP0, `(.L_x_3) ;  /* 0x00000001086c7547 */ /* 0x000ff0000b800000 */
[----:B------:R-:W0:Y:S01]  /*0510*/  LDC.64 R2, c[0x0][0x380] ;  /* 0x0000e000ff027b82 */ /* 0x000e220000000a00 */
[----:B------:R-:W-:-:S04]  /*0520*/  IMAD R5, R17, UR4, R0 ;  /* 0x0000000411057c24 */ /* 0x000fc8000f8e0200 */
[----:B0-----:R-:W-:-:S04]  /*0530*/  IMAD.WIDE R2, R5, 0x4, R2 ;  /* 0x0000000405027825 */ /* 0x001fc800078e0202 */
[C---:B------:R-:W-:Y:S02]  /*0540*/  IMAD.WIDE R4, R17.reuse, 0x4, R2 ;  /* 0x0000000411047825 */ /* 0x040fe400078e0202 */
[----:B------:R-:W2:Y:S02]  /*0550*/  LDG.E R3, desc[UR8][R2.64] ;  /* 0x0000000802037981 */ /* 0x000ea4000c1e1900 */
[C---:B------:R-:W-:Y:S02]  /*0560*/  IMAD.WIDE R6, R17.reuse, 0x4, R4 ;  /* 0x0000000411067825 */ /* 0x040fe400078e0204 */
[----:B------:R-:W3:Y:S02]  /*0570*/  LDG.E R4, desc[UR8][R4.64] ;  /* 0x0000000804047981 */ /* 0x000ee4000c1e1900 */
[C---:B------:R-:W-:Y:S02]  /*0580*/  IMAD.WIDE R8, R17.reuse, 0x4, R6 ;  /* 0x0000000411087825 */ /* 0x040fe400078e0206 */
[----:B------:R-:W4:Y:S02]  /*0590*/  LDG.E R6, desc[UR8][R6.64] ;  /* 0x0000000806067981 */ /* 0x000f24000c1e1900 */
        /* <DEDUP_REMOVED lines=9> */
[----:B------:R-:W-:Y:S01]  /*0630*/  UIADD3 UR4, UPT, UPT, UR4, 0x8, URZ ;  /* 0x0000000804047890 */ /* 0x000fe2000fffe0ff */
[----:B--2---:R-:W-:-:S04]  /*0640*/  FADD R3, R16, R3 ;  /* 0x0000000310037221 */ /* 0x004fc80000000000 */
[----:B---3--:R-:W-:-:S04]  /*0650*/  FADD R3, R3, R4 ;  /* 0x0000000403037221 */ /* 0x008fc80000000000 */
[----:B----4-:R-:W-:-:S04]  /*0660*/  FADD R3, R3, R6 ;  /* 0x0000000603037221 */ /* 0x010fc80000000000 */
[----:B-----5:R-:W-:-:S04]  /*0670*/  FADD R3, R3, R8 ;  /* 0x0000000803037221 */ /* 0x020fc80000000000 */
[----:B------:R-:W-:-:S04]  /*0680*/  FADD R3, R3, R10 ;  /* 0x0000000a03037221 */ /* 0x000fc80000000000 */
[----:B------:R-:W-:-:S04]  /*0690*/  FADD R3, R3, R12 ;  /* 0x0000000c03037221 */ /* 0x000fc80000000000 */
[----:B------:R-:W-:-:S04]  /*06a0*/  FADD R3, R3, R14 ;  /* 0x0000000e03037221 */ /* 0x000fc80000000000 */
[----:B------:R-:W-:-:S07]  /*06b0*/  FADD R16, R3, R18 ;  /* 0x0000001203107221 */ /* 0x000fce0000000000 */
.L_x_3:
        /* <DEDUP_REMOVED lines=12> */
[----:B------:R-:W-:Y:S02]  /*0780*/  IMAD.WIDE R8, R17, 0x4, R6 ;  /* 0x0000000411087825 */ /* 0x000fe400078e0206 */
[----:B------:R-:W4:Y:S04]  /*0790*/  LDG.E R7, desc[UR8][R6.64] ;  /* 0x0000000806077981 */ /* 0x000f28000c1e1900 */
[----:B------:R-:W5:Y:S01]  /*07a0*/  LDG.E R9, desc[UR8][R8.64] ;  /* 0x0000000808097981 */ /* 0x000f62000c1e1900 */
[----:B------:R-:W-:Y:S01]  /*07b0*/  UIADD3 UR4, UPT, UPT, UR4, 0x4, URZ ;  /* 0x0000000404047890 */ /* 0x000fe2000fffe0ff */
[----:B--2---:R-:W-:-:S04]  /*07c0*/  FADD R16, R16, R3 ;  /* 0x0000000310107221 */ /* 0x004fc80000000000 */
[----:B---3--:R-:W-:-:S04]  /*07d0*/  FADD R16, R16, R5 ;  /* 0x0000000510107221 */ /* 0x008fc80000000000 */
[----:B----4-:R-:W-:-:S04]  /*07e0*/  FADD R16, R16, R7 ;  /* 0x0000000710107221 */ /* 0x010fc80000000000 */
[----:B-----5:R-:W-:-:S07]  /*07f0*/  FADD R16, R16, R9 ;  /* 0x0000000910107221 */ /* 0x020fce0000000000 */
.L_x_4:
[----:B------:R-:W-:Y:S05]  /*0800*/  BRA.U !UP1, `(.L_x_0) ;  /* 0x0000000109287547 */ /* 0x000fea000b800000 */
[----:B------:R-:W0:Y:S01]  /*0810*/  LDC.64 R4, c[0x0][0x380] ;  /* 0x0000e000ff047b82 */ /* 0x000e220000000a00 */
[----:B------:R-:W-:Y:S01]  /*0820*/  IMAD R6, R17, UR4, R0 ;  /* 0x0000000411067c24 */ /* 0x000fe2000f8e0200 */
[----:B------:R-:W-:-:S12]  /*0830*/  UIADD3 UR5, UPT, UPT, -UR5, URZ, URZ ;  /* 0x000000ff05057290 */ /* 0x000fd8000fffe1ff */
.L_x_5:
[----:B0-----:R-:W-:-:S06]  /*0840*/  IMAD.WIDE R2, R6, 0x4, R4 ;  /* 0x0000000406027825 */ /* 0x001fcc00078e0204 */
[----:B------:R-:W2:Y:S01]  /*0850*/  LDG.E R3, desc[UR8][R2.64] ;  /* 0x0000000802037981 */ /* 0x000ea2000c1e1900 */
[----:B------:R-:W-:Y:S01]  /*0860*/  UIADD3 UR5, UPT, UPT, UR5, 0x1, URZ ;  /* 0x0000000105057890 */ /* 0x000fe2000fffe0ff */
[----:B------:R-:W-:-:S03]  /*0870*/  IADD3 R6, PT, PT, R6, R17, RZ ;  /* 0x0000001106067210 */ /* 0x000fc60007ffe0ff */
[----:B------:R-:W-:Y:S01]  /*0880*/  UISETP.NE.AND UP0, UPT, UR5, URZ, UPT ;  /* 0x000000ff0500728c */ /* 0x000fe2000bf05270 */
[----:B--2---:R-:W-:-:S08]  /*0890*/  FADD R16, R3, R16 ;  /* 0x0000001003107221 */ /* 0x004fd00000000000 */
[----:B------:R-:W-:Y:S05]  /*08a0*/  BRA.U UP0, `(.L_x_5) ;  /* 0xfffffffd00e47547 */ /* 0x000fea000b83ffff */
.L_x_0:
[----:B------:R-:W0:Y:S02]  /*08b0*/  LDC.64 R2, c[0x0][0x388] ;  /* 0x0000e200ff027b82 */ /* 0x000e240000000a00 */
[----:B0-----:R-:W-:-:S05]  /*08c0*/  IMAD.WIDE R2, R0, 0x4, R2 ;  /* 0x0000000400027825 */ /* 0x001fca00078e0202 */
[----:B------:R-:W-:Y:S01]  /*08d0*/  STG.E desc[UR8][R2.64], R16 ;  /* 0x0000001002007986 */ /* 0x000fe2000c101908 */
[----:B------:R-:W-:Y:S05]  /*08e0*/  EXIT ;  /* 0x000000000000794d */ /* 0x000fea0003800000 */
.L_x_6:
[----:B------:R-:W-:-:S00]  /*08f0*/  BRA `(.L_x_6) ;  /* 0xfffffffc00fc7947 */ /* 0x000fc0000383ffff */
[----:B------:R-:W-:-:S00]  /*0900*/  NOP ;  /* 0x0000000000007918 */ /* 0x000fc00000000000 */
[----:B------:R-:W-:-:S00]  /*0910*/  NOP ;  /* 0x0000000000007918 */ /* 0x000fc00000000000 */
[----:B------:R-:W-:-:S00]  /*0920*/  NOP ;  /* 0x0000000000007918 */ /* 0x000fc00000000000 */
[----:B------:R-:W-:-:S00]  /*0930*/  NOP ;  /* 0x0000000000007918 */ /* 0x000fc00000000000 */
[----:B------:R-:W-:-:S00]  /*0940*/  NOP ;  /* 0x0000000000007918 */ /* 0x000fc00000000000 */
[----:B------:R-:W-:-:S00]  /*0950*/  NOP ;  /* 0x0000000000007918 */ /* 0x000fc00000000000 */
[----:B------:R-:W-:-:S00]  /*0960*/  NOP ;  /* 0x0000000000007918 */ /* 0x000fc00000000000 */
[----:B------:R-:W-:-:S00]  /*0970*/  NOP ;  /* 0x0000000000007918 */ /* 0x000fc00000000000 */
.L_x_28:


//--------------------- .text._Z12sparseMatMulIfEvP5EntryIT_ES3_PS1_iiii --------------------------
	.section	.text._Z12sparseMatMulIfEvP5EntryIT_ES3_PS1_iiii,"ax",@progbits
	.align	128
        .global         _Z12sparseMatMulIfEvP5EntryIT_ES3_PS1_iiii
        .type           _Z12sparseMatMulIfEvP5EntryIT_ES3_PS1_iiii,@function
        .size           _Z12sparseMatMulIfEvP5EntryIT_ES3_PS1_iiii,(.L_x_29 - _Z12sparseMatMulIfEvP5EntryIT_ES3_PS1_iiii)
        .other          _Z12sparseMatMulIfEvP5EntryIT_ES3_PS1_iiii,@"STO_CUDA_ENTRY STV_DEFAULT"
_Z12sparseMatMulIfEvP5EntryIT_ES3_PS1_iiii:
.text._Z12sparseMatMulIfEvP5EntryIT_ES3_PS1_iiii:
[----:B------:R-:W-:Y:S01]  /*0000*/  LDC R1, c[0x0][0x37c] ;  /* 0x0000df00ff017b82 */ /* 0x000fe20000000800 */
[----:B------:R-:W0:Y:S07]  /*0010*/  S2R R0, SR_TID.X ;  /* 0x0000000000007919 */ /* 0x000e2e0000002100 */
[----:B------:R-:W1:Y:S01]  /*0020*/  LDC.64 R4, c[0x0][0x398] ;  /* 0x0000e600ff047b82 */ /* 0x000e620000000a00 */
[----:B------:R-:W0:Y:S01]  /*0030*/  LDCU UR4, c[0x0][0x360] ;  /* 0x00006c00ff0477ac */ /* 0x000e220008000800 */
[----:B------:R-:W0:Y:S01]  /*0040*/  S2R R3, SR_CTAID.X ;  /* 0x0000000000037919 */ /* 0x000e220000002500 */
[----:B-1----:R-:W-:Y:S01]  /*0050*/  ISETP.GE.AND P0, PT, R5, 0x1, PT ;  /* 0x000000010500780c */ /* 0x002fe20003f06270 */
[----:B0-----:R-:W-:-:S05]  /*0060*/  IMAD R0, R3, UR4, R0 ;  /* 0x0000000403007c24 */ /* 0x001fca000f8e0200 */
[----:B------:R-:W-:-:S13]  /*0070*/  ISETP.GE.OR P0, PT, R0, R4, !P0 ;  /* 0x000000040000720c */ /* 0x000fda0004706670 */
[----:B------:R-:W-:Y:S05]  /*0080*/  @P0 EXIT ;  /* 0x000000000000094d */ /* 0x000fea0003800000 */
[----:B------:R-:W0:Y:S01]  /*0090*/  LDC.64 R2, c[0x0][0x380] ;  /* 0x0000e000ff027b82 */ /* 0x000e220000000a00 */
[C---:B------:R-:W-:Y:S01]  /*00a0*/  ISETP.GE.U32.AND P1, PT, R5.reuse, 0x8, PT ;  /* 0x000000080500780c */ /* 0x040fe20003f26070 */
[----:B------:R-:W1:Y:S01]  /*00b0*/  LDCU.64 UR6, c[0x0][0x358] ;  /* 0x00006b00ff0677ac */ /* 0x000e620008000a00 */
[----:B------:R-:W-:Y:S01]  /*00c0*/  LOP3.LUT R14, R5, 0x7, RZ, 0xc0, !PT ;  /* 0x00000007050e7812 */ /* 0x000fe200078ec0ff */
[----:B------:R-:W-:-:S03]  /*00d0*/  HFMA2 R4, -RZ, RZ, 0, 0 ;  /* 0x00000000ff047431 */ /* 0x000fc600000001ff */
[----:B------:R-:W-:Y:S01]  /*00e0*/  ISETP.NE.AND P0, PT, R14, RZ, PT ;  /* 0x000000ff0e00720c */ /* 0x000fe20003f05270 */
[----:B0-----:R-:W-:-:S06]  /*00f0*/  IMAD.WIDE R2, R0, 0xc, R2 ;  /* 0x0000000c00027825 */ /* 0x001fcc00078e0202 */
[----:B-1----:R-:W-:Y:S06]  /*0100*/  @!P1 BRA `(.L_x_7) ;  /* 0x0000000800109947 */ /* 0x002fec0003800000 */
[----:B------:R-:W0:Y:S01]  /*0110*/  LDCU.64 UR4, c[0x0][0x388] ;  /* 0x00007100ff0477ac */ /* 0x000e220008000a00 */
[----:B------:R-:W-:-:S04]  /*0120*/  LOP3.LUT R4, R5, 0x7ffffff8, RZ, 0xc0, !PT ;  /* 0x7ffffff805047812 */ /* 0x000fc800078ec0ff */
[----:B------:R-:W-:Y:S01]  /*0130*/  IADD3 R5, PT, PT, -R4, RZ, RZ ;  /* 0x000000ff04057210 */ /* 0x000fe20007ffe1ff */
[----:B0-----:R-:W-:-:S04]  /*0140*/  UIADD3 UR4, UP0, UPT, UR4, 0x30, URZ ;  /* 0x0000003004047890 */ /* 0x001fc8000ff1e0ff */
[----:B------:R-:W-:Y:S02]  /*0150*/  UIADD3.X UR5, UPT, UPT, URZ, UR5, URZ, UP0, !UPT ;  /* 0x00000005ff057290 */ /* 0x000fe400087fe4ff */
[----:B------:R-:W-:-:S04]  /*0160*/  MOV R6, UR4 ;  /* 0x0000000400067c02 */ /* 0x000fc80008000f00 */
[----:B------:R-:W-:-:S07]  /*0170*/  MOV R7, UR5 ;  /* 0x0000000500077c02 */ /* 0x000fce0008000f00 */
.L_x_8:
[----:B0-----:R-:W2:Y:S04]  /*0180*/  LDG.E R8, desc[UR6][R2.64+0x4] ;  /* 0x0000040602087981 */ /* 0x001ea8000c1e1900 */
[----:B------:R-:W2:Y:S02]  /*0190*/  LDG.E R9, desc[UR6][R6.64+-0x30] ;  /* 0xffffd00606097981 */ /* 0x000ea4000c1e1900 */
[----:B--2---:R-:W-:-:S13]  /*01a0*/  ISETP.NE.AND P1, PT, R8, R9, PT ;  /* 0x000000090800720c */ /* 0x004fda0003f25270 */
[----:B------:R-:W2:Y:S01]  /*01b0*/  @!P1 LDG.E R9, desc[UR6][R2.64] ;  /* 0x0000000602099981 */ /* 0x000ea2000c1e1900 */
[----:B------:R-:W2:Y:S03]  /*01c0*/  @!P1 LDC.64 R16, c[0x0][0x3a0] ;  /* 0x0000e800ff109b82 */ /* 0x000ea60000000a00 */
[----:B------:R-:W3:Y:S04]  /*01d0*/  @!P1 LDG.E R13, desc[UR6][R6.64+-0x2c] ;  /* 0xffffd406060d9981 */ /* 0x000ee8000c1e1900 */
[----:B------:R-:W4:Y:S01]  /*01e0*/  @!P1 LDG.E R12, desc[UR6][R6.64+-0x28] ;  /* 0xffffd806060c9981 */ /* 0x000f22000c1e1900 */
[----:B------:R-:W0:Y:S01]  /*01f0*/  @!P1 LDC.64 R10, c[0x0][0x390] ;  /* 0x0000e400ff0a9b82 */ /* 0x000e220000000a00 */
[----:B--2---:R-:W-:-:S04]  /*0200*/  @!P1 IMAD R9, R0, R17, R9 ;  /* 0x0000001100099224 */ /* 0x004fc800078e0209 */
[----:B---3--:R-:W-:-:S04]  /*0210*/  @!P1 IMAD R9, R9, R16, R13 ;  /* 0x0000001009099224 */ /* 0x008fc800078e020d */
[----:B0-----:R-:W-:Y:S02]  /*0220*/  @!P1 IMAD.WIDE R10, R9, 0x4, R10 ;  /* 0x00000004090a9825 */ /* 0x001fe400078e020a */
[----:B------:R-:W4:Y:S04]  /*0230*/  @!P1 LDG.E R9, desc[UR6][R2.64+0x8] ;  /* 0x0000080602099981 */ /* 0x000f28000c1e1900 */
[----:B------:R-:W4:Y:S02]  /*0240*/  @!P1 LDG.E R16, desc[UR6][R10.64] ;  /* 0x000000060a109981 */ /* 0x000f24000c1e1900 */
[----:B----4-:R-:W-:-:S05]  /*0250*/  @!P1 FFMA R9, R9, R12, R16 ;  /* 0x0000000c09099223 */ /* 0x010fca0000000010 */
[----:B------:R0:W-:Y:S04]  /*0260*/  @!P1 STG.E desc[UR6][R10.64], R9 ;  /* 0x000000090a009986 */ /* 0x0001e8000c101906 */
[----:B------:R-:W2:Y:S04]  /*0270*/  @!P1 LDG.E R8, desc[UR6][R2.64+0x4] ;  /* 0x0000040602089981 */ /* 0x000ea8000c1e1900 */
[----:B------:R-:W2:Y:S02]  /*0280*/  LDG.E R13, desc[UR6][R6.64+-0x24] ;  /* 0xffffdc06060d7981 */ /* 0x000ea4000c1e1900 */
[----:B--2---:R-:W-:-:S13]  /*0290*/  ISETP.NE.AND P1, PT, R8, R13, PT ;  /* 0x0000000d0800720c */ /* 0x004fda0003f25270 */
[----:B------:R-:W2:Y:S01]  /*02a0*/  @!P1 LDG.E R15, desc[UR6][R2.64] ;  /* 0x00000006020f9981 */ /* 0x000ea2000c1e1900 */
[----:B------:R-:W2:Y:S03]  /*02b0*/  @!P1 LDC.64 R18, c[0x0][0x3a0] ;  /* 0x0000e800ff129b82 */ /* 0x000ea60000000a00 */
[----:B------:R-:W3:Y:S04]  /*02c0*/  @!P1 LDG.E R17, desc[UR6][R6.64+-0x20] ;  /* 0xffffe00606119981 */ /* 0x000ee8000c1e1900 */
[----:B0-----:R-:W4:Y:S01]  /*02d0*/  @!P1 LDG.E R9, desc[UR6][R2.64+0x8] ;  /* 0x0000080602099981 */ /* 0x001f22000c1e1900 */
[----:B------:R-:W0:Y:S03]  /*02e0*/  @!P1 LDC.64 R12, c[0x0][0x390] ;  /* 0x0000e400ff0c9b82 */ /* 0x000e260000000a00 */
[----:B------:R-:W4:Y:S01]  /*02f0*/  @!P1 LDG.E R10, desc[UR6][R6.64+-0x1c] ;  /* 0xffffe406060a9981 */ /* 0x000f22000c1e1900 */
[----:B--2---:R-:W-:-:S04]  /*0300*/  @!P1 IMAD R15, R0, R19, R15 ;  /* 0x00000013000f9224 */ /* 0x004fc800078e020f */
[----:B---3--:R-:W-:-:S04]  /*0310*/  @!P1 IMAD R15, R15, R18, R17 ;  /* 0x000000120f0f9224 */ /* 0x008fc800078e0211 */
[----:B0-----:R-:W-:-:S05]  /*0320*/  @!P1 IMAD.WIDE R12, R15, 0x4, R12 ;  /* 0x000000040f0c9825 */ /* 0x001fca00078e020c */
        /* <DEDUP_REMOVED lines=90> */
[----:B------:R-:W4:Y:S01]  /*08d0*/  @!P1 LDG.E R13, desc[UR6][R8.64] ;  /* 0x00000006080d9981 */ /* 0x000f22000c1e1900 */
[----:B------:R-:W-:-:S04]  /*08e0*/  IADD3 R5, PT, PT, R5, 0x8, RZ ;  /* 0x0000000805057810 */ /* 0x000fc80007ffe0ff */
[----:B------:R-:W-:Y:S01]  /*08f0*/  ISETP.NE.AND P2, PT, R5, RZ, PT ;  /* 0x000000ff0500720c */ /* 0x000fe20003f45270 */
[----:B----4-:R-:W-:-:S05]  /*0900*/  @!P1 FFMA R11, R10, R11, R13 ;  /* 0x0000000b0a0b9223 */ /* 0x010fca000000000d */
[----:B------:R0:W-:Y:S01]  /*0910*/  @!P1 STG.E desc[UR6][R8.64], R11 ;  /* 0x0000000b08009986 */ /* 0x0001e2000c101906 */
[----:B------:R-:W-:-:S04]  /*0920*/  IADD3 R6, P1, PT, R6, 0x60, RZ ;  /* 0x0000006006067810 */ /* 0x000fc80007f3e0ff */
[----:B------:R-:W-:Y:S02]  /*0930*/  IADD3.X R7, PT, PT, RZ, R7, RZ, P1, !PT ;  /* 0x00000007ff077210 */ /* 0x000fe40000ffe4ff */
[----:B------:R-:W-:Y:S07]  /*0940*/  @P2 BRA `(.L_x_8) ;  /* 0xfffffff8000c2947 */ /* 0x000fee000383ffff */
.L_x_7:
[----:B------:R-:W-:Y:S05]  /*0950*/  @!P0 EXIT ;  /* 0x000000000000894d */ /* 0x000fea0003800000 */
[----:B------:R-:W1:Y:S01]  /*0960*/  LDC R5, c[0x0][0x39c] ;  /* 0x0000e700ff057b82 */ /* 0x000e620000000800 */
[----:B------:R-:W-:Y:S02]  /*0970*/  ISETP.GE.U32.AND P0, PT, R14, 0x4, PT ;  /* 0x000000040e00780c */ /* 0x000fe40003f06070 */
[----:B-1----:R-:W-:-:S11]  /*0980*/  LOP3.LUT R14, R5, 0x3, RZ, 0xc0, !PT ;  /* 0x00000003050e7812 */ /* 0x002fd600078ec0ff */
[----:B------:R-:W-:Y:S05]  /*0990*/  @!P0 BRA `(.L_x_9) ;  /* 0x0000000400088947 */ /* 0x000fea0003800000 */
[----:B------:R-:W1:Y:S01]  /*09a0*/  LDC.64 R6, c[0x0][0x388] ;  /* 0x0000e200ff067b82 */ /* 0x000e620000000a00 */
[----:B0-----:R-:W2:Y:S01]  /*09b0*/  LDG.E R8, desc[UR6][R2.64+0x4] ;  /* 0x0000040602087981 */ /* 0x001ea2000c1e1900 */
[----:B-1----:R-:W-:-:S05]  /*09c0*/  IMAD.WIDE.U32 R6, R4, 0xc, R6 ;  /* 0x0000000c04067825 */ /* 0x002fca00078e0006 */
        /* <DEDUP_REMOVED lines=45> */
[----:B------:R-:W2:Y:S01]  /*0ca0*/  LDG.E R13, desc[UR6][R6.64+0x24] ;  /* 0x00002406060d7981 */ /* 0x000ea2000c1e1900 */
[----:B------:R-:W-:Y:S01]  /*0cb0*/  BSSY.RECONVERGENT B0, `(.L_x_10) ;  /* 0x000000f000007945 */ /* 0x000fe20003800200 */
[----:B--2---:R-:W-:-:S13]  /*0cc0*/  ISETP.NE.AND P0, PT, R8, R13, PT ;  /* 0x0000000d0800720c */ /* 0x004fda0003f05270 */
[----:B0-----:R-:W-:Y:S05]  /*0cd0*/  @P0 BRA `(.L_x_11) ;  /* 0x0000000000300947 */ /* 0x001fea0003800000 */
[----:B------:R-:W2:Y:S01]  /*0ce0*/  LDG.E R11, desc[UR6][R2.64] ;  /* 0x00000006020b7981 */ /* 0x000ea2000c1e1900 */
[----:B------:R-:W2:Y:S01]  /*0cf0*/  LDCU.64 UR4, c[0x0][0x3a0] ;  /* 0x00007400ff0477ac */ /* 0x000ea20008000a00 */
[----:B------:R-:W0:Y:S02]  /*0d00*/  LDC.64 R8, c[0x0][0x390] ;  /* 0x0000e400ff087b82 */ /* 0x000e240000000a00 */
[----:B------:R-:W3:Y:S01]  /*0d10*/  LDG.E R10, desc[UR6][R6.64+0x28] ;  /* 0x00002806060a7981 */ /* 0x000ee2000c1e1900 */
[----:B--2---:R-:W-:-:S04]  /*0d20*/  IMAD R11, R0, UR5, R11 ;  /* 0x00000005000b7c24 */ /* 0x004fc8000f8e020b */
[----:B---3--:R-:W-:Y:S02]  /*0d30*/  IMAD R11, R11, UR4, R10 ;  /* 0x000000040b0b7c24 */ /* 0x008fe4000f8e020a */
[----:B------:R-:W2:Y:S02]  /*0d40*/  LDG.E R10, desc[UR6][R2.64+0x8] ;  /* 0x00000806020a7981 */ /* 0x000ea4000c1e1900 */
[----:B0-----:R-:W-:Y:S02]  /*0d50*/  IMAD.WIDE R8, R11, 0x4, R8 ;  /* 0x000000040b087825 */ /* 0x001fe400078e0208 */
[----:B------:R-:W2:Y:S04]  /*0d60*/  LDG.E R11, desc[UR6][R6.64+0x2c] ;  /* 0x00002c06060b7981 */ /* 0x000ea8000c1e1900 */
[----:B------:R-:W2:Y:S02]  /*0d70*/  LDG.E R13, desc[UR6][R8.64] ;  /* 0x00000006080d7981 */ /* 0x000ea4000c1e1900 */
[----:B--2---:R-:W-:-:S05]  /*0d80*/  FFMA R11, R10, R11, R13 ;  /* 0x0000000b0a0b7223 */ /* 0x004fca000000000d */
[----:B------:R0:W-:Y:S02]  /*0d90*/  STG.E desc[UR6][R8.64], R11 ;  /* 0x0000000b08007986 */ /* 0x0001e4000c101906 */
.L_x_11:
[----:B------:R-:W-:Y:S05]  /*0da0*/  BSYNC.RECONVERGENT B0 ;  /* 0x0000000000007941 */ /* 0x000fea0003800200 */
.L_x_10:
[----:B------:R-:W-:-:S07]  /*0db0*/  IADD3 R4, PT, PT, R4, 0x4, RZ ;  /* 0x0000000404047810 */ /* 0x000fce0007ffe0ff */
.L_x_9:
[----:B------:R-:W-:-:S13]  /*0dc0*/  ISETP.NE.AND P0, PT, R14, RZ, PT ;  /* 0x000000ff0e00720c */ /* 0x000fda0003f05270 */
[----:B------:R-:W-:Y:S05]  /*0dd0*/  @!P0 EXIT ;  /* 0x000000000000894d */ /* 0x000fea0003800000 */
[----:B------:R-:W-:-:S13]  /*0de0*/  ISETP.NE.AND P0, PT, R14, 0x1, PT ;  /* 0x000000010e00780c */ /* 0x000fda0003f05270 */
        /* <DEDUP_REMOVED lines=8> */
[----:B------:R-:W3:Y:S05]  /*0e70*/  @!P0 LDG.E R13, desc[UR6][R6.64+0x4] ;  /* 0x00000406060d8981 */ /* 0x000eea000c1e1900 */
[----:B------:R-:W0:Y:S01]  /*0e80*/  @!P0 LDC.64 R8, c[0x0][0x390] ;  /* 0x0000e400ff088b82 */ /* 0x000e220000000a00 */
[----:B--2---:R-:W-:-:S04]  /*0e90*/  @!P0 IMAD R10, R0, R15, R10 ;  /* 0x0000000f000a8224 */ /* 0x004fc800078e020a */
[----:B---3--:R-:W-:Y:S02]  /*0ea0*/  @!P0 IMAD R13, R10, R14, R13 ;  /* 0x0000000e0a0d8224 */ /* 0x008fe400078e020d */
[----:B------:R-:W2:Y:S02]  /*0eb0*/  @!P0 LDG.E R10, desc[UR6][R2.64+0x8] ;  /* 0x00000806020a8981 */ /* 0x000ea4000c1e1900 */
[----:B0-----:R-:W-:Y:S02]  /*0ec0*/  @!P0 IMAD.WIDE R8, R13, 0x4, R8 ;  /* 0x000000040d088825 */ /* 0x001fe400078e0208 */
[----:B------:R-:W2:Y:S04]  /*0ed0*/  @!P0 LDG.E R13, desc[UR6][R6.64+0x8] ;  /* 0x00000806060d8981 */ /* 0x000ea8000c1e1900 */
[----:B------:R-:W2:Y:S02]  /*0ee0*/  @!P0 LDG.E R15, desc[UR6][R8.64] ;  /* 0x00000006080f8981 */ /* 0x000ea4000c1e1900 */
[----:B--2---:R-:W-:-:S05]  /*0ef0*/  @!P0 FFMA R13, R10, R13, R15 ;  /* 0x0000000d0a0d8223 */ /* 0x004fca000000000f */
        /* <DEDUP_REMOVED lines=18> */
.L_x_14:
[----:B------:R-:W-:Y:S05]  /*1020*/  BSYNC.RECONVERGENT B0 ;  /* 0x0000000000007941 */ /* 0x000fea0003800200 */
.L_x_13:
[----:B------:R-:W-:-:S07]  /*1030*/  IADD3 R4, PT, PT, R4, 0x2, RZ ;  /* 0x0000000204047810 */ /* 0x000fce0007ffe0ff */
.L_x_12:
[----:B------:R-:W-:-:S04]  /*1040*/  LOP3.LUT R5, R5, 0x1, RZ, 0xc0, !PT ;  /* 0x0000000105057812 */ /* 0x000fc800078ec0ff */
[----:B------:R-:W-:-:S13]  /*1050*/  ISETP.NE.U32.AND P0, PT, R5, 0x1, PT ;  /* 0x000000010500780c */ /* 0x000fda0003f05070 */
[----:B------:R-:W-:Y:S05]  /*1060*/  @P0 EXIT ;  /* 0x000000000000094d */ /* 0x000fea0003800000 */
[----:B------:R-:W1:Y:S02]  /*1070*/  LDC.64 R6, c[0x0][0x388] ;  /* 0x0000e200ff067b82 */ /* 0x000e640000000a00 */
[----:B-1----:R-:W-:Y:S02]  /*1080*/  IMAD.WIDE.U32 R6, R4, 0xc, R6 ;  /* 0x0000000c04067825 */ /* 0x002fe400078e0006 */
[----:B------:R-:W2:Y:S04]  /*1090*/  LDG.E R4, desc[UR6][R2.64+0x4] ;  /* 0x0000040602047981 */ /* 0x000ea8000c1e1900 */
[----:B------:R-:W2:Y:S02]  /*10a0*/  LDG.E R5, desc[UR6][R6.64] ;  /* 0x0000000606057981 */ /* 0x000ea4000c1e1900 */
[----:B--2---:R-:W-:-:S13]  /*10b0*/  ISETP.NE.AND P0, PT, R4, R5, PT ;  /* 0x000000050400720c */ /* 0x004fda0003f05270 */
[----:B------:R-:W-:Y:S05]  /*10c0*/  @P0 EXIT ;  /* 0x000000000000094d */ /* 0x000fea0003800000 */
[----:B0-----:R-:W2:Y:S01]  /*10d0*/  LDG.E R9, desc[UR6][R2.64] ;  /* 0x0000000602097981 */ /* 0x001ea2000c1e1900 */
[----:B------:R-:W2:Y:S01]  /*10e0*/  LDCU.64 UR4, c[0x0][0x3a0] ;  /* 0x00007400ff0477ac */ /* 0x000ea20008000a00 */
[----:B------:R-:W0:Y:S02]  /*10f0*/  LDC.64 R4, c[0x0][0x390] ;  /* 0x0000e400ff047b82 */ /* 0x000e240000000a00 */
[----:B------:R-:W3:Y:S01]  /*1100*/  LDG.E R8, desc[UR6][R6.64+0x4] ;  /* 0x0000040606087981 */ /* 0x000ee2000c1e1900 */
[----:B--2---:R-:W-:-:S03]  /*1110*/  IMAD R9, R0, UR5, R9 ;  /* 0x0000000500097c24 */ /* 0x004fc6000f8e0209 */
[----:B------:R-:W2:Y:S01]  /*1120*/  LDG.E R0, desc[UR6][R2.64+0x8] ;  /* 0x0000080602007981 */ /* 0x000ea2000c1e1900 */
[----:B---3--:R-:W-:-:S04]  /*1130*/  IMAD R9, R9, UR4, R8 ;  /* 0x0000000409097c24 */ /* 0x008fc8000f8e0208 */
[----:B0-----:R-:W-:Y:S02]  /*1140*/  IMAD.WIDE R4, R9, 0x4, R4 ;  /* 0x0000000409047825 */ /* 0x001fe400078e0204 */
[----:B------:R-:W2:Y:S04]  /*1150*/  LDG.E R9, desc[UR6][R6.64+0x8] ;  /* 0x0000080606097981 */ /* 0x000ea8000c1e1900 */
[----:B------:R-:W2:Y:S02]  /*1160*/  LDG.E R11, desc[UR6][R4.64] ;  /* 0x00000006040b7981 */ /* 0x000ea4000c1e1900 */
[----:B--2---:R-:W-:-:S05]  /*1170*/  FFMA R9, R0, R9, R11 ;  /* 0x0000000900097223 */ /* 0x004fca000000000b */
[----:B------:R-:W-:Y:S01]  /*1180*/  STG.E desc[UR6][R4.64], R9 ;  /* 0x0000000904007986 */ /* 0x000fe2000c101906 */
[----:B------:R-:W-:Y:S05]  /*1190*/  EXIT ;  /* 0x000000000000794d */ /* 0x000fea0003800000 */
.L_x_15:
        /* <DEDUP_REMOVED lines=14> */
.L_x_29:


//--------------------- .text._Z10initMatrixPfmmmf --------------------------
	.section	.text._Z10initMatrixPfmmmf,"ax",@progbits
	.align	128
        .global         _Z10initMatrixPfmmmf
        .type           _Z10initMatrixPfmmmf,@function
        .size           _Z10initMatrixPfmmmf,(.L_x_27 - _Z10initMatrixPfmmmf)
        .other          _Z10initMatrixPfmmmf,@"STO_CUDA_ENTRY STV_DEFAULT"
_Z10initMatrixPfmmmf:
.text._Z10initMatrixPfmmmf:
[----:B------:R-:W-:Y:S01]  /*0000*/  LDC R1, c[0x0][0x37c] ;  /* 0x0000df00ff017b82 */ /* 0x000fe20000000800 */
[----:B------:R-:W0:Y:S01]  /*0010*/  S2R R2, SR_TID.X ;  /* 0x0000000000027919 */ /* 0x000e220000002100 */
[----:B------:R-:W1:Y:S01]  /*0020*/  LDCU UR6, c[0x0][0x394] ;  /* 0x00007280ff0677ac */ /* 0x000e620008000800 */
[----:B------:R-:W0:Y:S01]  /*0030*/  S2R R3, SR_CTAID.X ;  /* 0x0000000000037919 */ /* 0x000e220000002500 */
[----:B------:R-:W1:Y:S01]  /*0040*/  LDCU UR7, c[0x0][0x39c] ;  /* 0x00007380ff0777ac */ /* 0x000e620008000800 */
[----:B------:R-:W0:Y:S01]  /*0050*/  LDCU UR8, c[0x0][0x360] ;  /* 0x00006c00ff0877ac */ /* 0x000e220008000800 */
[----:B------:R-:W2:Y:S01]  /*0060*/  LDCU.64 UR4, c[0x0][0x398] ;  /* 0x00007300ff0477ac */ /* 0x000ea20008000a00 */
[----:B-1----:R-:W-:-:S04]  /*0070*/  ULOP3.LUT UR6, UR6, UR7, URZ, 0xfc, !UPT ;  /* 0x0000000706067292 */ /* 0x002fc8000f8efcff */
[----:B------:R-:W-:Y:S01]  /*0080*/  UISETP.NE.U32.AND UP0, UPT, UR6, URZ, UPT ;  /* 0x000000ff0600728c */ /* 0x000fe2000bf05070 */
[----:B0-----:R-:W-:-:S05]  /*0090*/  IMAD R2, R3, UR8, R2 ;  /* 0x0000000803027c24 */ /* 0x001fca000f8e0202 */
[----:B------:R-:W-:-:S03]  /*00a0*/  SHF.R.S32.HI R3, RZ, 0x1f, R2 ;  /* 0x0000001fff037819 */ /* 0x000fc60000011402 */
[----:B--2---:R-:W-:Y:S05]  /*00b0*/  BRA.U UP0, `(.L_x_16) ;  /* 0x0000000100587547 */ /* 0x004fea000b800000 */
[----:B------:R-:W0:Y:S01]  /*00c0*/  LDCU UR6, c[0x0][0x398] ;  /* 0x00007300ff0677ac */ /* 0x000e220008000800 */
[----:B------:R-:W1:Y:S01]  /*00d0*/  LDC R6, c[0x0][0x390] ;  /* 0x0000e400ff067b82 */ /* 0x000e620000000800 */
[----:B0-----:R-:W0:Y:S01]  /*00e0*/  I2F.U32.RP R0, UR6 ;  /* 0x0000000600007d06 */ /* 0x001e220008209000 */
[----:B------:R-:W-:-:S07]  /*00f0*/  ISETP.NE.U32.AND P2, PT, RZ, UR6, PT ;  /* 0x00000006ff007c0c */ /* 0x000fce000bf45070 */
[----:B0-----:R-:W0:Y:S02]  /*0100*/  MUFU.RCP R0, R0 ;  /* 0x0000000000007308 */ /* 0x001e240000001000 */
[----:B0-----:R-:W-:-:S06]  /*0110*/  VIADD R4, R0, 0xffffffe ;  /* 0x0ffffffe00047836 */ /* 0x001fcc0000000000 */
[----:B------:R0:W2:Y:S02]  /*0120*/  F2I.FTZ.U32.TRUNC.NTZ R5, R4 ;  /* 0x0000000400057305 */ /* 0x0000a4000021f000 */
[----:B0-----:R-:W-:Y:S02]  /*0130*/  HFMA2 R4, -RZ, RZ, 0, 0 ;  /* 0x00000000ff047431 */ /* 0x001fe400000001ff */
[----:B--2---:R-:W-:-:S04]  /*0140*/  IMAD.MOV R7, RZ, RZ, -R5 ;  /* 0x000000ffff077224 */ /* 0x004fc800078e0a05 */
[----:B------:R-:W-:-:S04]  /*0150*/  IMAD R7, R7, UR6, RZ ;  /* 0x0000000607077c24 */ /* 0x000fc8000f8e02ff */
[----:B------:R-:W-:-:S06]  /*0160*/  IMAD.HI.U32 R5, R5, R7, R4 ;  /* 0x0000000705057227 */ /* 0x000fcc00078e0004 */
[----:B-1----:R-:W-:-:S04]  /*0170*/  IMAD.HI.U32 R4, R5, R6, RZ ;  /* 0x0000000605047227 */ /* 0x002fc800078e00ff */
[----:B------:R-:W-:-:S04]  /*0180*/  IMAD.MOV R5, RZ, RZ, -R4 ;  /* 0x000000ffff057224 */ /* 0x000fc800078e0a04 */
[----:B------:R-:W-:Y:S02]  /*0190*/  IMAD R0, R5, UR6, R6 ;  /* 0x0000000605007c24 */ /* 0x000fe4000f8e0206 */
[----:B------:R-:W-:-:S03]  /*01a0*/  IMAD.MOV.U32 R5, RZ, RZ, RZ ;  /* 0x000000ffff057224 */ /* 0x000fc600078e00ff */
[----:B------:R-:W-:-:S13]  /*01b0*/  ISETP.GE.U32.AND P0, PT, R0, UR6, PT ;  /* 0x0000000600007c0c */ /* 0x000fda000bf06070 */
[----:B------:R-:W-:Y:S01]  /*01c0*/  @P0 VIADD R0, R0, -UR6 ;  /* 0x8000000600000c36 */ /* 0x000fe20008000000 */
[----:B------:R-:W-:-:S04]  /*01d0*/  @P0 IADD3 R4, PT, PT, R4, 0x1, RZ ;  /* 0x0000000104040810 */ /* 0x000fc80007ffe0ff */
[----:B------:R-:W-:-:S13]  /*01e0*/  ISETP.GE.U32.AND P1, PT, R0, UR6, PT ;  /* 0x0000000600007c0c */ /* 0x000fda000bf26070 */
[----:B------:R-:W-:Y:S01]  /*01f0*/  @P1 VIADD R4, R4, 0x1 ;  /* 0x0000000104041836 */ /* 0x000fe20000000000 */
[----:B------:R-:W-:Y:S01]  /*0200*/  @!P2 LOP3.LUT R4, RZ, UR6, RZ, 0x33, !PT ;  /* 0x00000006ff04ac12 */ /* 0x000fe2000f8e33ff */
[----:B------:R-:W-:Y:S06]  /*0210*/  BRA `(.L_x_17) ;  /* 0x0000000000187947 */ /* 0x000fec0003800000 */
.L_x_16:
[----:B------:R-:W0:Y:S01]  /*0220*/  LDC R5, c[0x0][0x390] ;  /* 0x0000e400ff057b82 */ /* 0x000e220000000800 */
[----:B------:R-:W-:-:S07]  /*0230*/  MOV R4, 0x260 ;  /* 0x0000026000047802 */ /* 0x000fce0000000f00 */
[----:B------:R-:W1:Y:S02]  /*0240*/  LDC R6, c[0x0][0x394] ;  /* 0x0000e500ff067b82 */ /* 0x000e640000000800 */
[----:B01----:R-:W-:Y:S05]  /*0250*/  CALL.REL.NOINC `($__internal_0_$__cuda_sm20_div_u64) ;  /* 0x0000000800647944 */ /* 0x003fea0003c00000 */
[----:B------:R-:W-:Y:S01]  /*0260*/  MOV R4, R6 ;  /* 0x0000000600047202 */ /* 0x000fe20000000f00 */
[----:B------:R-:W-:-:S07]  /*0270*/  IMAD.MOV.U32 R5, RZ, RZ, R7 ;  /* 0x000000ffff057224 */ /* 0x000fce00078e0007 */
.L_x_17:
[----:B------:R-:W-:-:S04]  /*0280*/  ISETP.GT.U32.AND P0, PT, R4, R2, PT ;  /* 0x000000020400720c */ /* 0x000fc80003f04070 */
[----:B------:R-:W-:-:S13]  /*0290*/  ISETP.GT.U32.AND.EX P0, PT, R5, R3, PT, P0 ;  /* 0x000000030500720c */ /* 0x000fda0003f04100 */
[----:B------:R-:W-:Y:S05]  /*02a0*/  @!P0 EXIT ;  /* 0x000000000000894d */ /* 0x000fea0003800000 */
[----:B------:R-:W0:Y:S01]  /*02b0*/  LDCU UR6, c[0x0][0x38c] ;  /* 0x00007180ff0677ac */ /* 0x000e220008000800 */
[----:B------:R-:W1:Y:S01]  /*02c0*/  S2R R5, SR_TID.Y ;  /* 0x0000000000057919 */ /* 0x000e620000002200 */
[----:B------:R-:W1:Y:S01]  /*02d0*/  S2UR UR8, SR_CTAID.Y ;  /* 0x00000000000879c3 */ /* 0x000e620000002600 */
[----:B------:R-:W0:Y:S07]  /*02e0*/  LDCU UR7, c[0x0][0x39c] ;  /* 0x00007380ff0777ac */ /* 0x000e2e0008000800 */
[----:B------:R-:W1:Y:S01]  /*02f0*/  LDC R0, c[0x0][0x364] ;  /* 0x0000d900ff007b82 */ /* 0x000e620000000800 */
[----:B0-----:R-:W-:-:S04]  /*0300*/  ULOP3.LUT UR6, UR6, UR7, URZ, 0xfc, !UPT ;  /* 0x0000000706067292 */ /* 0x001fc8000f8efcff */
[----:B------:R-:W-:Y:S01]  /*0310*/  UISETP.NE.U32.AND UP0, UPT, UR6, URZ, UPT ;  /* 0x000000ff0600728c */ /* 0x000fe2000bf05070 */
[----:B-1----:R-:W-:-:S08]  /*0320*/  IMAD R0, R0, UR8, R5 ;  /* 0x0000000800007c24 */ /* 0x002fd0000f8e0205 */
[----:B------:R-:W-:Y:S05]  /*0330*/  BRA.U UP0, `(.L_x_18) ;  /* 0x0000000100587547 */ /* 0x000fea000b800000 */
[----:B------:R-:W0:Y:S01]  /*0340*/  LDCU UR4, c[0x0][0x398] ;  /* 0x00007300ff0477ac */ /* 0x000e220008000800 */
[----:B------:R-:W1:Y:S01]  /*0350*/  LDC R6, c[0x0][0x388] ;  /* 0x0000e200ff067b82 */ /* 0x000e620000000800 */
[----:B------:R-:W-:Y:S01]  /*0360*/  IMAD.MOV.U32 R4, RZ, RZ, RZ ;  /* 0x000000ffff047224 */ /* 0x000fe200078e00ff */
[----:B0-----:R-:W0:Y:S01]  /*0370*/  I2F.U32.RP R7, UR4 ;  /* 0x0000000400077d06 */ /* 0x001e220008209000 */
[----:B------:R-:W-:-:S07]  /*0380*/  ISETP.NE.U32.AND P2, PT, RZ, UR4, PT ;  /* 0x00000004ff007c0c */ /* 0x000fce000bf45070 */
[----:B0-----:R-:W0:Y:S02]  /*0390*/  MUFU.RCP R7, R7 ;  /* 0x0000000700077308 */ /* 0x001e240000001000 */
[----:B0-----:R-:W-:-:S06]  /*03a0*/  VIADD R8, R7, 0xffffffe ;  /* 0x0ffffffe07087836 */ /* 0x001fcc0000000000 */
[----:B------:R-:W0:Y:S02]  /*03b0*/  F2I.FTZ.U32.TRUNC.NTZ R5, R8 ;  /* 0x0000000800057305 */ /* 0x000e24000021f000 */
[----:B0-----:R-:W-:-:S05]  /*03c0*/  IADD3 R9, PT, PT, RZ, -R5, RZ ;  /* 0x80000005ff097210 */ /* 0x001fca0007ffe0ff */
[----:B------:R-:W-:-:S04]  /*03d0*/  IMAD R9, R9, UR4, RZ ;  /* 0x0000000409097c24 */ /* 0x000fc8000f8e02ff */
[----:B------:R-:W-:-:S06]  /*03e0*/  IMAD.HI.U32 R9, R5, R9, R4 ;  /* 0x0000000905097227 */ /* 0x000fcc00078e0004 */
[----:B-1----:R-:W-:-:S04]  /*03f0*/  IMAD.HI.U32 R4, R9, R6, RZ ;  /* 0x0000000609047227 */ /* 0x002fc800078e00ff */
[----:B------:R-:W-:-:S04]  /*0400*/  IMAD.MOV R5, RZ, RZ, -R4 ;  /* 0x000000ffff057224 */ /* 0x000fc800078e0a04 */
[----:B------:R-:W-:-:S05]  /*0410*/  IMAD R5, R5, UR4, R6 ;  /* 0x0000000405057c24 */ /* 0x000fca000f8e0206 */
[----:B------:R-:W-:-:S13]  /*0420*/  ISETP.GE.U32.AND P0, PT, R5, UR4, PT ;  /* 0x0000000405007c0c */ /* 0x000fda000bf06070 */
[----:B------:R-:W-:Y:S01]  /*0430*/  @P0 IADD3 R5, PT, PT, R5, -UR4, RZ ;  /* 0x8000000405050c10 */ /* 0x000fe2000fffe0ff */
[----:B------:R-:W-:-:S03]  /*0440*/  @P0 VIADD R4, R4, 0x1 ;  /* 0x0000000104040836 */ /* 0x000fc60000000000 */
[----:B------:R-:W-:Y:S01]  /*0450*/  ISETP.GE.U32.AND P1, PT, R5, UR4, PT ;  /* 0x0000000405007c0c */ /* 0x000fe2000bf26070 */
[----:B------:R-:W-:-:S12]  /*0460*/  HFMA2 R5, -RZ, RZ, 0, 0 ;  /* 0x00000000ff057431 */ /* 0x000fd800000001ff */
[----:B------:R-:W-:Y:S01]  /*0470*/  @P1 VIADD R4, R4, 0x1 ;  /* 0x0000000104041836 */ /* 0x000fe20000000000 */
[----:B------:R-:W-:Y:S01]  /*0480*/  @!P2 LOP3.LUT R4, RZ, UR4, RZ, 0x33, !PT ;  /* 0x00000004ff04ac12 */ /* 0x000fe2000f8e33ff */
[----:B------:R-:W-:Y:S06]  /*0490*/  BRA `(.L_x_19) ;  /* 0x0000000000187947 */ /* 0x000fec0003800000 */
.L_x_18:
[----:B------:R-:W0:Y:S01]  /*04a0*/  LDC R5, c[0x0][0x388] ;  /* 0x0000e200ff057b82 */ /* 0x000e220000000800 */
[----:B------:R-:W-:-:S07]  /*04b0*/  MOV R4, 0x4e0 ;  /* 0x000004e000047802 */ /* 0x000fce0000000f00 */
[----:B------:R-:W1:Y:S02]  /*04c0*/  LDC R6, c[0x0][0x38c] ;  /* 0x0000e300ff067b82 */ /* 0x000e640000000800 */
[----:B01----:R-:W-:Y:S05]  /*04d0*/  CALL.REL.NOINC `($__internal_0_$__cuda_sm20_div_u64) ;  /* 0x0000000400c47944 */ /* 0x003fea0003c00000 */
[----:B------:R-:W-:Y:S02]  /*04e0*/  IMAD.MOV.U32 R4, RZ, RZ, R6 ;  /* 0x000000ffff047224 */ /* 0x000fe400078e0006 */
[----:B------:R-:W-:-:S07]  /*04f0*/  IMAD.MOV.U32 R5, RZ, RZ, R7 ;  /* 0x000000ffff057224 */ /* 0x000fce00078e0007 */
.L_x_19:
[----:B------:R-:W-:-:S04]  /*0500*/  ISETP.GT.U32.AND P0, PT, R4, R0, PT ;  /* 0x000000000400720c */ /* 0x000fc80003f04070 */
[----:B------:R-:W-:-:S13]  /*0510*/  ISETP.GT.U32.AND.EX P0, PT, R5, RZ, PT, P0 ;  /* 0x000000ff0500720c */ /* 0x000fda0003f04100 */
[----:B------:R-:W-:Y:S05]  /*0520*/  @!P0 EXIT ;  /* 0x000000000000894d */ /* 0x000fea0003800000 */
[----:B------:R-:W0:Y:S01]  /*0530*/  LDCU.64 UR6, c[0x0][0x398] ;  /* 0x00007300ff0677ac */ /* 0x000e220008000a00 */
[----:B------:R-:W1:Y:S01]  /*0540*/  LDCU.64 UR10, c[0x0][0x358] ;  /* 0x00006b00ff0a77ac */ /* 0x000e620008000a00 */
[----:B0-----:R-:W-:Y:S02]  /*0550*/  UISETP.GT.U32.AND UP0, UPT, UR6, 0x1, UPT ;  /* 0x000000010600788c */ /* 0x001fe4000bf04070 */
[----:B------:R-:W-:Y:S02]  /*0560*/  IMAD R3, R3, UR6, RZ ;  /* 0x0000000603037c24 */ /* 0x000fe4000f8e02ff */
[----:B------:R-:W-:Y:S02]  /*0570*/  UISETP.GT.U32.AND.EX UP0, UPT, UR7, URZ, UPT, UP0 ;  /* 0x000000ff0700728c */ /* 0x000fe4000bf04100 */
[C---:B------:R-:W-:Y:S02]  /*0580*/  IMAD R7, R2.reuse, UR7, R3 ;  /* 0x0000000702077c24 */ /* 0x040fe4000f8e0203 */
[----:B------:R-:W-:Y:S01]  /*0590*/  IMAD.WIDE.U32 R2, R2, UR6, RZ ;  /* 0x0000000602027c25 */ /* 0x000fe2000f8e00ff */
[----:B------:R-:W-:-:S02]  /*05a0*/  USEL UR14, UR6, 0x1, UP0 ;  /* 0x00000001060e7887 */ /* 0x000fc40008000000 */
[----:B------:R-:W-:Y:S02]  /*05b0*/  USEL UR9, UR7, URZ, UP0 ;  /* 0x000000ff07097287 */ /* 0x000fe40008000000 */
[----:B------:R-:W-:Y:S01]  /*05c0*/  ULOP3.LUT UR13, UR14, 0x7, URZ, 0xc0, !UPT ;  /* 0x000000070e0d7892 */ /* 0x000fe2000f8ec0ff */
[----:B------:R-:W-:Y:S01]  /*05d0*/  IADD3 R7, PT, PT, R3, R7, RZ ;  /* 0x0000000703077210 */ /* 0x000fe20007ffe0ff */
[----:B------:R-:W-:Y:S02]  /*05e0*/  ULOP3.LUT UR8, UR14, 0xfffffff8, URZ, 0xc0, !UPT ;  /* 0xfffffff80e087892 */ /* 0x000fe4000f8ec0ff */
[----:B------:R-:W-:Y:S01]  /*05f0*/  UIADD3 UR4, UP1, UPT, UR13, -0x1, URZ ;  /* 0xffffffff0d047890 */ /* 0x000fe2000ff3e0ff */
[----:B------:R-:W-:Y:S01]  /*0600*/  UMOV UR6, URZ ;  /* 0x000000ff00067c82 */ /* 0x000fe20008000000 */
[----:B------:R-:W-:Y:S02]  /*0610*/  UMOV UR7, URZ ;  /* 0x000000ff00077c82 */ /* 0x000fe40008000000 */
[----:B------:R-:W-:-:S02]  /*0620*/  UIADD3.X UR5, UPT, UPT, URZ, -0x1, URZ, UP1, !UPT ;  /* 0xffffffffff057890 */ /* 0x000fc40008ffe4ff */
[----:B------:R-:W-:-:S04]  /*0630*/  UISETP.GE.U32.AND UP0, UPT, UR4, 0x3, UPT ;  /* 0x000000030400788c */ /* 0x000fc8000bf06070 */
[----:B-1----:R-:W-:-:S11]  /*0640*/  UISETP.GE.U32.AND.EX UP0, UPT, UR5, URZ, UPT, UP0 ;  /* 0x000000ff0500728c */ /* 0x002fd6000bf06100 */
.L_x_25:
[----:B0-----:R-:W0:Y:S01]  /*0650*/  LDCU.128 UR16, c[0x0][0x390] ;  /* 0x00007200ff1077ac */ /* 0x001e220008000c00 */
[----:B-12---:R-:W-:Y:S01]  /*0660*/  IMAD.U32 R8, RZ, RZ, UR6 ;  /* 0x00000006ff087e24 */ /* 0x006fe2000f8e00ff */
[----:B------:R-:W-:Y:S01]  /*0670*/  MOV R6, R2 ;  /* 0x0000000200067202 */ /* 0x000fe20000000f00 */
[----:B---3--:R-:W-:Y:S01]  /*0680*/  IMAD.U32 R9, RZ, RZ, UR7 ;  /* 0x00000007ff097e24 */ /* 0x008fe2000f8e00ff */
[----:B------:R-:W-:Y:S01]  /*0690*/  UIADD3 UR6, UP3, UPT, UR6, 0x1, URZ ;  /* 0x0000000106067890 */ /* 0x000fe2000ff7e0ff */
[----:B------:R-:W-:Y:S01]  /*06a0*/  UMOV UR4, URZ ;  /* 0x000000ff00047c82 */ /* 0x000fe20008000000 */
[----:B------:R-:W-:Y:S02]  /*06b0*/  UMOV UR5, URZ ;  /* 0x000000ff00057c82 */ /* 0x000fe40008000000 */
[----:B------:R-:W-:Y:S02]  /*06c0*/  UISETP.NE.U32.AND UP1, UPT, UR6, UR14, UPT ;  /* 0x0000000e0600728c */ /* 0x000fe4000bf25070 */
[----:B------:R-:W-:-:S04]  /*06d0*/  UIADD3.X UR7, UPT, UPT, URZ, UR7, URZ, UP3, !UPT ;  /* 0x00000007ff077290 */ /* 0x000fc80009ffe4ff */
[----:B------:R-:W-:Y:S01]  /*06e0*/  UISETP.NE.AND.EX UP1, UPT, UR7, UR9, UPT, UP1 ;  /* 0x000000090700728c */ /* 0x000fe2000bf25310 */
[----:B0-----:R-:W-:Y:S01]  /*06f0*/  IMAD.WIDE.U32 R8, R0, UR18, R8 ;  /* 0x0000001200087c25 */ /* 0x001fe2000f8e0008 */
[----:B------:R-:W-:-:S03]  /*0700*/  UISETP.GE.U32.AND UP2, UPT, UR18, 0x8, UPT ;  /* 0x000000081200788c */ /* 0x000fc6000bf46070 */
[----:B------:R-:W-:Y:S01]  /*0710*/  IMAD R4, R0, UR19, R9 ;  /* 0x0000001300047c24 */ /* 0x000fe2000f8e0209 */
[----:B------:R-:W-:-:S03]  /*0720*/  UISETP.GE.U32.AND.EX UP2, UPT, UR19, URZ, UPT, UP2 ;  /* 0x000000ff1300728c */ /* 0x000fc6000bf46120 */
[----:B------:R-:W-:Y:S02]  /*0730*/  IMAD R9, R4, UR16, RZ ;  /* 0x0000001004097c24 */ /* 0x000fe4000f8e02ff */
[----:B------:R-:W-:-:S04]  /*0740*/  IMAD.WIDE.U32 R4, R8, UR16, R6 ;  /* 0x0000001008047c25 */ /* 0x000fc8000f8e0006 */
[----:B------:R-:W-:-:S04]  /*0750*/  IMAD R9, R8, UR17, R9 ;  /* 0x0000001108097c24 */ /* 0x000fc8000f8e0209 */
[----:B------:R-:W-:Y:S01]  /*0760*/  IMAD.IADD R15, R5, 0x1, R9 ;  /* 0x00000001050f7824 */ /* 0x000fe200078e0209 */
[----:B------:R-:W-:Y:S06]  /*0770*/  BRA.U !UP2, `(.L_x_20) ;  /* 0x000000010a6c7547 */ /* 0x000fec000b800000 */
[----:B------:R-:W0:Y:S01]  /*0780*/  LDCU.64 UR4, c[0x0][0x380] ;  /* 0x00007000ff0477ac */ /* 0x000e220008000a00 */
[----:B------:R-:W1:Y:S01]  /*0790*/  LDC R13, c[0x0][0x3a0] ;  /* 0x0000e800ff0d7b82 */ /* 0x000e620000000800 */
[----:B0-----:R-:W-:Y:S01]  /*07a0*/  LEA R6, P0, R4, UR4, 0x2 ;  /* 0x0000000404067c11 */ /* 0x001fe2000f8010ff */
[----:B------:R-:W-:-:S03]  /*07b0*/  UMOV UR4, UR8 ;  /* 0x0000000800047c82 */ /* 0x000fc60008000000 */
[----:B------:R-:W-:Y:S02]  /*07c0*/  IADD3 R6, P1, PT, R6, 0x10, RZ ;  /* 0x0000001006067810 */ /* 0x000fe40007f3e0ff */
[----:B------:R-:W-:Y:S01]  /*07d0*/  LEA.HI.X R11, R4, UR5, R15, 0x2, P0 ;  /* 0x00000005040b7c11 */ /* 0x000fe200080f140f */
[----:B------:R-:W-:-:S04]  /*07e0*/  UMOV UR5, UR9 ;  /* 0x0000000900057c82 */ /* 0x000fc80008000000 */
[----:B------:R-:W-:-:S07]  /*07f0*/  IMAD.X R11, RZ, RZ, R11, P1 ;  /* 0x000000ffff0b7224 */ /* 0x000fce00008e060b */
.L_x_21:
[----:B0-----:R-:W-:Y:S01]  /*0800*/  MOV R8, R6 ;  /* 0x0000000600087202 */ /* 0x001fe20000000f00 */
[----:B------:R-:W-:Y:S01]  /*0810*/  IMAD.MOV.U32 R9, RZ, RZ, R11 ;  /* 0x000000ffff097224 */ /* 0x000fe200078e000b */
[----:B------:R-:W-:Y:S02]  /*0820*/  UIADD3 UR4, UP2, UPT, UR4, -0x8, URZ ;  /* 0xfffffff804047890 */ /* 0x000fe4000ff5e0ff */
[----:B------:R-:W-:Y:S02]  /*0830*/  IADD3 R6, P0, PT, R8, 0x20, RZ ;  /* 0x0000002008067810 */ /* 0x000fe40007f1e0ff */
[----:B-1----:R0:W-:Y:S01]  /*0840*/  STG.E desc[UR10][R8.64+-0x10], R13 ;  /* 0xfffff00d08007986 */ /* 0x0021e2000c10190a */
[----:B------:R-:W-:Y:S02]  /*0850*/  UIADD3.X UR5, UPT, UPT, UR5, -0x1, URZ, UP2, !UPT ;  /* 0xffffffff05057890 */ /* 0x000fe400097fe4ff */
[----:B------:R-:W-:Y:S01]  /*0860*/  UISETP.NE.U32.AND UP2, UPT, UR4, URZ, UPT ;  /* 0x000000ff0400728c */ /* 0x000fe2000bf45070 */
[----:B------:R0:W-:Y:S01]  /*0870*/  STG.E desc[UR10][R8.64+-0xc], R13 ;  /* 0xfffff40d08007986 */ /* 0x0001e2000c10190a */
[----:B------:R-:W-:-:S02]  /*0880*/  IMAD.X R11, RZ, RZ, R9, P0 ;  /* 0x000000ffff0b7224 */ /* 0x000fc400000e0609 */
[----:B------:R-:W-:Y:S01]  /*0890*/  UISETP.NE.AND.EX UP2, UPT, UR5, URZ, UPT, UP2 ;  /* 0x000000ff0500728c */ /* 0x000fe2000bf45320 */
[----:B------:R0:W-:Y:S04]  /*08a0*/  STG.E desc[UR10][R8.64+-0x8], R13 ;  /* 0xfffff80d08007986 */ /* 0x0001e8000c10190a */
[----:B------:R0:W-:Y:S04]  /*08b0*/  STG.E desc[UR10][R8.64+-0x4], R13 ;  /* 0xfffffc0d08007986 */ /* 0x0001e8000c10190a */
[----:B------:R0:W-:Y:S04]  /*08c0*/  STG.E desc[UR10][R8.64], R13 ;  /* 0x0000000d08007986 */ /* 0x0001e8000c10190a */
[----:B------:R0:W-:Y:S04]  /*08d0*/  STG.E desc[UR10][R8.64+0x4], R13 ;  /* 0x0000040d08007986 */ /* 0x0001e8000c10190a */
[----:B------:R0:W-:Y:S04]  /*08e0*/  STG.E desc[UR10][R8.64+0x8], R13 ;  /* 0x0000080d08007986 */ /* 0x0001e8000c10190a */
[----:B------:R0:W-:Y:S01]  /*08f0*/  STG.E desc[UR10][R8.64+0xc], R13 ;  /* 0x00000c0d08007986 */ /* 0x0001e2000c10190a */
[----:B------:R-:W-:Y:S05]  /*0900*/  BRA.U UP2, `(.L_x_21) ;  /* 0xfffffffd02bc7547 */ /* 0x000fea000b83ffff */
[----:B------:R-:W-:Y:S01]  /*0910*/  UMOV UR4, UR8 ;  /* 0x0000000800047c82 */ /* 0x000fe20008000000 */
[----:B------:R-:W-:-:S05]  /*0920*/  UMOV UR5, UR9 ;  /* 0x0000000900057c82 */ /* 0x000fca0008000000 */
.L_x_20:
[----:B------:R-:W-:-:S04]  /*0930*/  UISETP.NE.U32.AND UP2, UPT, UR13, URZ, UPT ;  /* 0x000000ff0d00728c */ /* 0x000fc8000bf45070 */
[----:B------:R-:W-:-:S09]  /*0940*/  UISETP.NE.AND.EX UP2, UPT, URZ, URZ, UPT, UP2 ;  /* 0x000000ffff00728c */ /* 0x000fd2000bf45320 */
[----:B------:R-:W-:Y:S05]  /*0950*/  BRA.U !UP2, `(.L_x_22) ;  /* 0x000000010a9c7547 */ /* 0x000fea000b800000 */
[----:B------:R-:W-:-:S04]  /*0960*/  ULOP3.LUT UR12, UR14, 0x3, URZ, 0xc0, !UPT ;  /* 0x000000030e0c7892 */ /* 0x000fc8000f8ec0ff */
[----:B------:R-:W-:-:S04]  /*0970*/  UISETP.NE.U32.AND UP2, UPT, UR12, URZ, UPT ;  /* 0x000000ff0c00728c */ /* 0x000fc8000bf45070 */
[----:B------:R-:W-:Y:S01]  /*0980*/  UISETP.NE.AND.EX UP2, UPT, URZ, URZ, UPT, UP2 ;  /* 0x000000ffff00728c */ /* 0x000fe2000bf45320 */
[----:B------:R-:W-:Y:S10]  /*0990*/  BRA.U !UP0, `(.L_x_23) ;  /* 0x0000000108307547 */ /* 0x000ff4000b800000 */
[----:B------:R-:W1:Y:S01]  /*09a0*/  LDCU.64 UR16, c[0x0][0x380] ;  /* 0x00007000ff1077ac */ /* 0x000e620008000a00 */
[----:B------:R-:W2:Y:S01]  /*09b0*/  LDC R11, c[0x0][0x3a0] ;  /* 0x0000e800ff0b7b82 */ /* 0x000ea20000000800 */
[----:B------:R-:W-:Y:S01]  /*09c0*/  IADD3 R6, P0, PT, R4, UR4, RZ ;  /* 0x0000000404067c10 */ /* 0x000fe2000ff1e0ff */
[----:B------:R-:W-:-:S03]  /*09d0*/  UIADD3 UR4, UP3, UPT, UR4, 0x4, URZ ;  /* 0x0000000404047890 */ /* 0x000fc6000ff7e0ff */
[----:B0-----:R-:W-:Y:S01]  /*09e0*/  IADD3.X R9, PT, PT, R15, UR5, RZ, P0, !PT ;  /* 0x000000050f097c10 */ /* 0x001fe200087fe4ff */
[----:B------:R-:W-:Y:S01]  /*09f0*/  UIADD3.X UR5, UPT, UPT, URZ, UR5, URZ, UP3, !UPT ;  /* 0x00000005ff057290 */ /* 0x000fe20009ffe4ff */
[----:B-1----:R-:W-:-:S04]  /*0a00*/  LEA R8, P0, R6, UR16, 0x2 ;  /* 0x0000001006087c11 */ /* 0x002fc8000f8010ff */
[----:B------:R-:W-:-:S05]  /*0a10*/  LEA.HI.X R9, R6, UR17, R9, 0x2, P0 ;  /* 0x0000001106097c11 */ /* 0x000fca00080f1409 */
[----:B--2---:R1:W-:Y:S04]  /*0a20*/  STG.E desc[UR10][R8.64], R11 ;  /* 0x0000000b08007986 */ /* 0x0043e8000c10190a */
[----:B------:R1:W-:Y:S04]  /*0a30*/  STG.E desc[UR10][R8.64+0x4], R11 ;  /* 0x0000040b08007986 */ /* 0x0003e8000c10190a */
[----:B------:R1:W-:Y:S04]  /*0a40*/  STG.E desc[UR10][R8.64+0x8], R11 ;  /* 0x0000080b08007986 */ /* 0x0003e8000c10190a */
[----:B------:R1:W-:Y:S02]  /*0a50*/  STG.E desc[UR10][R8.64+0xc], R11 ;  /* 0x00000c0b08007986 */ /* 0x0003e4000c10190a */
.L_x_23:
[----:B------:R-:W-:Y:S05]  /*0a60*/  BRA.U !UP2, `(.L_x_22) ;  /* 0x000000010a587547 */ /* 0x000fea000b800000 */
[----:B------:R-:W-:Y:S02]  /*0a70*/  UISETP.NE.U32.AND UP2, UPT, UR12, 0x1, UPT ;  /* 0x000000010c00788c */ /* 0x000fe4000bf45070 */
[----:B------:R-:W-:Y:S02]  /*0a80*/  ULOP3.LUT UP3, URZ, UR14, 0x1, URZ, 0xc0, !UPT ;  /* 0x000000010eff7892 */ /* 0x000fe4000f86c0ff */
[----:B------:R-:W-:-:S09]  /*0a90*/  UISETP.NE.AND.EX UP2, UPT, URZ, URZ, UPT, UP2 ;  /* 0x000000ffff00728c */ /* 0x000fd2000bf45320 */
[----:B------:R-:W-:Y:S05]  /*0aa0*/  BRA.U !UP2, `(.L_x_24) ;  /* 0x000000010a287547 */ /* 0x000fea000b800000 */
[----:B------:R-:W2:Y:S01]  /*0ab0*/  LDCU.64 UR16, c[0x0][0x380] ;  /* 0x00007000ff1077ac */ /* 0x000ea20008000a00 */
[----:B-1----:R-:W1:Y:S01]  /*0ac0*/  LDC R11, c[0x0][0x3a0] ;  /* 0x0000e800ff0b7b82 */ /* 0x002e620000000800 */
[----:B------:R-:W-:Y:S01]  /*0ad0*/  IADD3 R6, P0, PT, R4, UR4, RZ ;  /* 0x0000000404067c10 */ /* 0x000fe2000ff1e0ff */
[----:B------:R-:W-:-:S03]  /*0ae0*/  UIADD3 UR4, UP2, UPT, UR4, 0x2, URZ ;  /* 0x0000000204047890 */ /* 0x000fc6000ff5e0ff */
[----:B0-----:R-:W-:Y:S01]  /*0af0*/  IADD3.X R9, PT, PT, R15, UR5, RZ, P0, !PT ;  /* 0x000000050f097c10 */ /* 0x001fe200087fe4ff */
[----:B------:R-:W-:Y:S01]  /*0b00*/  UIADD3.X UR5, UPT, UPT, URZ, UR5, URZ, UP2, !UPT ;  /* 0x00000005ff057290 */ /* 0x000fe200097fe4ff */
[----:B--2---:R-:W-:-:S04]  /*0b10*/  LEA R8, P0, R6, UR16, 0x2 ;  /* 0x0000001006087c11 */ /* 0x004fc8000f8010ff */
[----:B------:R-:W-:-:S05]  /*0b20*/  LEA.HI.X R9, R6, UR17, R9, 0x2, P0 ;  /* 0x0000001106097c11 */ /* 0x000fca00080f1409 */
[----:B-1----:R2:W-:Y:S04]  /*0b30*/  STG.E desc[UR10][R8.64], R11 ;  /* 0x0000000b08007986 */ /* 0x0025e8000c10190a */
[----:B------:R2:W-:Y:S02]  /*0b40*/  STG.E desc[UR10][R8.64+0x4], R11 ;  /* 0x0000040b08007986 */ /* 0x0005e4000c10190a */
.L_x_24:
[----:B------:R-:W-:Y:S05]  /*0b50*/  BRA.U !UP3, `(.L_x_22) ;  /* 0x000000010b1c7547 */ /* 0x000fea000b800000 */
[----:B------:R-:W3:Y:S01]  /*0b60*/  LDCU.64 UR16, c[0x0][0x380] ;  /* 0x00007000ff1077ac */ /* 0x000ee20008000a00 */
[----:B012---:R-:W0:Y:S01]  /*0b70*/  LDC R9, c[0x0][0x3a0] ;  /* 0x0000e800ff097b82 */ /* 0x007e220000000800 */
[----:B------:R-:W-:-:S04]  /*0b80*/  IADD3 R5, P0, PT, R4, UR4, RZ ;  /* 0x0000000404057c10 */ /* 0x000fc8000ff1e0ff */
[----:B------:R-:W-:Y:S02]  /*0b90*/  IADD3.X R6, PT, PT, R15, UR5, RZ, P0, !PT ;  /* 0x000000050f067c10 */ /* 0x000fe400087fe4ff */
[----:B---3--:R-:W-:-:S04]  /*0ba0*/  LEA R4, P0, R5, UR16, 0x2 ;  /* 0x0000001005047c11 */ /* 0x008fc8000f8010ff */
[----:B------:R-:W-:-:S05]  /*0bb0*/  LEA.HI.X R5, R5, UR17, R6, 0x2, P0 ;  /* 0x0000001105057c11 */ /* 0x000fca00080f1406 */
[----:B0-----:R3:W-:Y:S04]  /*0bc0*/  STG.E desc[UR10][R4.64], R9 ;  /* 0x0000000904007986 */ /* 0x0017e8000c10190a */
.L_x_22:
[----:B------:R-:W-:Y:S05]  /*0bd0*/  BRA.U UP1, `(.L_x_25) ;  /* 0xfffffff9019c7547 */ /* 0x000fea000b83ffff */
[----:B------:R-:W-:Y:S05]  /*0be0*/  EXIT ;  /* 0x000000000000794d */ /* 0x000fea0003800000 */
        .weak           $__internal_0_$__cuda_sm20_div_u64
        .type           $__internal_0_$__cuda_sm20_div_u64,@function
        .size           $__internal_0_$__cuda_sm20_div_u64,(.L_x_27 - $__internal_0_$__cuda_sm20_div_u64)
$__internal_0_$__cuda_sm20_div_u64:
[----:B------:R-:W0:Y:S08]  /*0bf0*/  I2F.U64.RP R7, UR4 ;  /* 0x0000000400077d12 */ /* 0x000e300008309000 */
[----:B0-----:R-:W0:Y:S02]  /*0c00*/  MUFU.RCP R7, R7 ;  /* 0x0000000700077308 */ /* 0x001e240000001000 */
[----:B0-----:R-:W-:-:S06]  /*0c10*/  IADD3 R8, PT, PT, R7, 0x1ffffffe, RZ ;  /* 0x1ffffffe07087810 */ /* 0x001fcc0007ffe0ff */
[----:B------:R-:W0:Y:S02]  /*0c20*/  F2I.U64.TRUNC R8, R8 ;  /* 0x0000000800087311 */ /* 0x000e24000020d800 */
[----:B0-----:R-:W-:-:S04]  /*0c30*/  IMAD.WIDE.U32 R10, R8, UR4, RZ ;  /* 0x00000004080a7c25 */ /* 0x001fc8000f8e00ff */
[----:B------:R-:W-:Y:S01]  /*0c40*/  IMAD R11, R8, UR5, R11 ;  /* 0x00000005080b7c24 */ /* 0x000fe2000f8e020b */
[----:B------:R-:W-:-:S03]  /*0c50*/  IADD3 R13, P0, PT, RZ, -R10, RZ ;  /* 0x8000000aff0d7210 */ /* 0x000fc60007f1e0ff */
[----:B------:R-:W-:Y:S02]  /*0c60*/  IMAD R11, R9, UR4, R11 ;  /* 0x00000004090b7c24 */ /* 0x000fe4000f8e020b */
[----:B------:R-:W-:-:S04]  /*0c70*/  IMAD.HI.U32 R10, R8, R13, RZ ;  /* 0x0000000d080a7227 */ /* 0x000fc800078e00ff */
[----:B------:R-:W-:Y:S02]  /*0c80*/  IMAD.X R15, RZ, RZ, ~R11, P0 ;  /* 0x000000ffff0f7224 */ /* 0x000fe400000e0e0b */
[----:B------:R-:W-:Y:S02]  /*0c90*/  IMAD.MOV.U32 R11, RZ, RZ, R8 ;  /* 0x000000ffff0b7224 */ /* 0x000fe400078e0008 */
[-C--:B------:R-:W-:Y:S02]  /*0ca0*/  IMAD R17, R9, R15.reuse, RZ ;  /* 0x0000000f09117224 */ /* 0x080fe400078e02ff */
[----:B------:R-:W-:-:S04]  /*0cb0*/  IMAD.WIDE.U32 R10, P0, R8, R15, R10 ;  /* 0x0000000f080a7225 */ /* 0x000fc8000780000a */
[----:B------:R-:W-:-:S04]  /*0cc0*/  IMAD.HI.U32 R7, R9, R15, RZ ;  /* 0x0000000f09077227 */ /* 0x000fc800078e00ff */
[----:B------:R-:W-:Y:S01]  /*0cd0*/  IMAD.HI.U32 R10, P1, R9, R13, R10 ;  /* 0x0000000d090a7227 */ /* 0x000fe2000782000a */
[----:B------:R-:W-:-:S04]  /*0ce0*/  IADD3.X R7, PT, PT, R7, R9, RZ, P0, !PT ;  /* 0x0000000907077210 */ /* 0x000fc800007fe4ff */
[----:B------:R-:W-:-:S04]  /*0cf0*/  IADD3 R11, P2, PT, R17, R10, RZ ;  /* 0x0000000a110b7210 */ /* 0x000fc80007f5e0ff */
[----:B------:R-:W-:Y:S01]  /*0d00*/  IADD3.X R7, PT, PT, RZ, RZ, R7, P2, P1 ;  /* 0x000000ffff077210 */ /* 0x000fe200017e2407 */
[----:B------:R-:W-:-:S04]  /*0d10*/  IMAD.WIDE.U32 R8, R11, UR4, RZ ;  /* 0x000000040b087c25 */ /* 0x000fc8000f8e00ff */
[----:B------:R-:W-:Y:S01]  /*0d20*/  IMAD R10, R11, UR5, R9 ;  /* 0x000000050b0a7c24 */ /* 0x000fe2000f8e0209 */
[----:B------:R-:W-:-:S03]  /*0d30*/  IADD3 R9, P0, PT, RZ, -R8, RZ ;  /* 0x80000008ff097210 */ /* 0x000fc60007f1e0ff */
[----:B------:R-:W-:Y:S02]  /*0d40*/  IMAD R8, R7, UR4, R10 ;  /* 0x0000000407087c24 */ /* 0x000fe4000f8e020a */
[----:B------:R-:W-:-:S04]  /*0d50*/  IMAD.HI.U32 R10, R11, R9, RZ ;  /* 0x000000090b0a7227 */ /* 0x000fc800078e00ff */
[----:B------:R-:W-:-:S04]  /*0d60*/  IMAD.X R8, RZ, RZ, ~R8, P0 ;  /* 0x000000ffff087224 */ /* 0x000fc800000e0e08 */
[----:B------:R-:W-:-:S04]  /*0d70*/  IMAD.WIDE.U32 R10, P0, R11, R8, R10 ;  /* 0x000000080b0a7225 */ /* 0x000fc8000780000a */
[C---:B------:R-:W-:Y:S02]  /*0d80*/  IMAD R12, R7.reuse, R8, RZ ;  /* 0x00000008070c7224 */ /* 0x040fe400078e02ff */
[----:B------:R-:W-:-:S04]  /*0d90*/  IMAD.HI.U32 R11, P1, R7, R9, R10 ;  /* 0x00000009070b7227 */ /* 0x000fc8000782000a */
[----:B------:R-:W-:Y:S02]  /*0da0*/  HFMA2 R9, -RZ, RZ, 0, 0 ;  /* 0x00000000ff097431 */ /* 0x000fe400000001ff */
[----:B------:R-:W-:Y:S01]  /*0db0*/  IMAD.HI.U32 R8, R7, R8, RZ ;  /* 0x0000000807087227 */ /* 0x000fe200078e00ff */
[----:B------:R-:W-:-:S03]  /*0dc0*/  IADD3 R11, P2, PT, R12, R11, RZ ;  /* 0x0000000b0c0b7210 */ /* 0x000fc60007f5e0ff */
[----:B------:R-:W-:Y:S02]  /*0dd0*/  IMAD.X R7, R8, 0x1, R7, P0 ;  /* 0x0000000108077824 */ /* 0x000fe400000e0607 */
[----:B------:R-:W-:-:S03]  /*0de0*/  IMAD.HI.U32 R8, R11, R5, RZ ;  /* 0x000000050b087227 */ /* 0x000fc600078e00ff */
[----:B------:R-:W-:Y:S01]  /*0df0*/  IADD3.X R7, PT, PT, RZ, RZ, R7, P2, P1 ;  /* 0x000000ffff077210 */ /* 0x000fe200017e2407 */
[----:B------:R-:W-:-:S04]  /*0e00*/  IMAD.WIDE.U32 R8, R11, R6, R8 ;  /* 0x000000060b087225 */ /* 0x000fc800078e0008 */
[C---:B------:R-:W-:Y:S02]  /*0e10*/  IMAD R11, R7.reuse, R6, RZ ;  /* 0x00000006070b7224 */ /* 0x040fe400078e02ff */
[----:B------:R-:W-:-:S04]  /*0e20*/  IMAD.HI.U32 R8, P0, R7, R5, R8 ;  /* 0x0000000507087227 */ /* 0x000fc80007800008 */
[----:B------:R-:W-:Y:S01]  /*0e30*/  IMAD.HI.U32 R7, R7, R6, RZ ;  /* 0x0000000607077227 */ /* 0x000fe200078e00ff */
[----:B------:R-:W-:-:S03]  /*0e40*/  IADD3 R11, P1, PT, R11, R8, RZ ;  /* 0x000000080b0b7210 */ /* 0x000fc60007f3e0ff */
[----:B------:R-:W-:Y:S02]  /*0e50*/  IMAD.X R7, RZ, RZ, R7, P0 ;  /* 0x000000ffff077224 */ /* 0x000fe400000e0607 */
[----:B------:R-:W-:-:S03]  /*0e60*/  IMAD.WIDE.U32 R8, R11, UR4, RZ ;  /* 0x000000040b087c25 */ /* 0x000fc6000f8e00ff */
[----:B------:R-:W-:Y:S01]  /*0e70*/  IADD3.X R7, PT, PT, RZ, R7, RZ, P1, !PT ;  /* 0x00000007ff077210 */ /* 0x000fe20000ffe4ff */
[----:B------:R-:W-:Y:S01]  /*0e80*/  IMAD R10, R11, UR5, R9 ;  /* 0x000000050b0a7c24 */ /* 0x000fe2000f8e0209 */
[----:B------:R-:W-:-:S03]  /*0e90*/  IADD3 R12, P1, PT, -R8, R5, RZ ;  /* 0x00000005080c7210 */ /* 0x000fc60007f3e1ff */
[----:B------:R-:W-:Y:S01]  /*0ea0*/  IMAD R5, R7, UR4, R10 ;  /* 0x0000000407057c24 */ /* 0x000fe2000f8e020a */
[----:B------:R-:W-:-:S03]  /*0eb0*/  ISETP.GE.U32.AND P0, PT, R12, UR4, PT ;  /* 0x000000040c007c0c */ /* 0x000fc6000bf06070 */
[----:B------:R-:W-:Y:S01]  /*0ec0*/  IMAD.X R10, R6, 0x1, ~R5, P1 ;  /* 0x00000001060a7824 */ /* 0x000fe200008e0e05 */
[----:B------:R-:W-:Y:S02]  /*0ed0*/  IADD3 R6, P1, PT, R11, 0x1, RZ ;  /* 0x000000010b067810 */ /* 0x000fe40007f3e0ff */
[----:B------:R-:W-:Y:S02]  /*0ee0*/  IADD3 R5, P2, PT, R12, -UR4, RZ ;  /* 0x800000040c057c10 */ /* 0x000fe4000ff5e0ff */
[----:B------:R-:W-:Y:S02]  /*0ef0*/  ISETP.GE.U32.AND.EX P0, PT, R10, UR5, PT, P0 ;  /* 0x000000050a007c0c */ /* 0x000fe4000bf06100 */
[----:B------:R-:W-:Y:S02]  /*0f00*/  IADD3.X R8, PT, PT, RZ, R7, RZ, P1, !PT ;  /* 0x00000007ff087210 */ /* 0x000fe40000ffe4ff */
[----:B------:R-:W-:Y:S02]  /*0f10*/  SEL R11, R6, R11, P0 ;  /* 0x0000000b060b7207 */ /* 0x000fe40000000000 */
[----:B------:R-:W-:-:S02]  /*0f20*/  IADD3.X R9, PT, PT, R10, ~UR5, RZ, P2, !PT ;  /* 0x800000050a097c10 */ /* 0x000fc400097fe4ff */
[----:B------:R-:W-:Y:S02]  /*0f30*/  SEL R5, R5, R12, P0 ;  /* 0x0000000c05057207 */ /* 0x000fe40000000000 */
[----:B------:R-:W-:Y:S02]  /*0f40*/  SEL R8, R8, R7, P0 ;  /* 0x0000000708087207 */ /* 0x000fe40000000000 */
[----:B------:R-:W-:Y:S02]  /*0f50*/  IADD3 R6, P2, PT, R11, 0x1, RZ ;  /* 0x000000010b067810 */ /* 0x000fe40007f5e0ff */
[----:B------:R-:W-:Y:S02]  /*0f60*/  SEL R9, R9, R10, P0 ;  /* 0x0000000a09097207 */ /* 0x000fe40000000000 */
[----:B------:R-:W-:Y:S01]  /*0f70*/  ISETP.GE.U32.AND P0, PT, R5, UR4, PT ;  /* 0x0000000405007c0c */ /* 0x000fe2000bf06070 */
[----:B------:R-:W-:Y:S01]  /*0f80*/  IMAD.X R7, RZ, RZ, R8, P2 ;  /* 0x000000ffff077224 */ /* 0x000fe200010e0608 */
[----:B------:R-:W-:-:S02]  /*0f90*/  ISETP.NE.U32.AND P1, PT, RZ, UR4, PT ;  /* 0x00000004ff007c0c */ /* 0x000fc4000bf25070 */
[----:B------:R-:W-:Y:S02]  /*0fa0*/  ISETP.GE.U32.AND.EX P0, PT, R9, UR5, PT, P0 ;  /* 0x0000000509007c0c */ /* 0x000fe4000bf06100 */
[----:B------:R-:W-:Y:S02]  /*0fb0*/  MOV R5, 0x0 ;  /* 0x0000000000057802 */ /* 0x000fe40000000f00 */
[----:B------:R-:W-:Y:S02]  /*0fc0*/  ISETP.NE.AND.EX P1, PT, RZ, UR5, PT, P1 ;  /* 0x00000005ff007c0c */ /* 0x000fe4000bf25310 */
[----:B------:R-:W-:Y:S02]  /*0fd0*/  SEL R6, R6, R11, P0 ;  /* 0x0000000b06067207 */ /* 0x000fe40000000000 */
[----:B------:R-:W-:Y:S02]  /*0fe0*/  SEL R7, R7, R8, P0 ;  /* 0x0000000807077207 */ /* 0x000fe40000000000 */
[----:B------:R-:W-:-:S02]  /*0ff0*/  SEL R6, R6, 0xffffffff, P1 ;  /* 0xffffffff06067807 */ /* 0x000fc40000800000 */
[----:B------:R-:W-:Y:S01]  /*1000*/  SEL R7, R7, 0xffffffff, P1 ;  /* 0xffffffff07077807 */ /* 0x000fe20000800000 */
[----:B------:R-:W-:Y:S06]  /*1010*/  RET.REL.NODEC R4 `(_Z10initMatrixPfmmmf) ;  /* 0xffffffec04f87950 */ /* 0x000fec0003c3ffff */
.L_x_26:
        /* <DEDUP_REMOVED lines=14> */
.L_x_27:


//--------------------- .nv.shared.reserved.0     --------------------------
	.section	.nv.shared.reserved.0,"aw",@nobits
	.weak		__nv_reservedSMEM_offset_0_alias
	.size		__nv_reservedSMEM_offset_0_alias, 0, 64
	.other		__nv_reservedSMEM_offset_0_alias,@"STO_CUDA_RESERVED_SHARED STV_DEFAULT"
__nv_reservedSMEM_offset_0_alias:
	.zero		0
	.zero		64


//--------------------- .nv.constant0._Z12mergeResultsIfEvPT_S1_ii --------------------------
	.section	.nv.constant0._Z12mergeResultsIfEvPT_S1_ii,"a",@progbits
	.sectionflags	@""
	.align	4
.nv.constant0._Z12mergeResultsIfEvPT_S1_ii:
	.zero		920


//--------------------- .nv.constant0._Z12sparseMatMulIfEvP5EntryIT_ES3_PS1_iiii --------------------------
	.section	.nv.constant0._Z12sparseMatMulIfEvP5EntryIT_ES3_PS1_iiii,"a",@progbits
	.sectionflags	@""
	.align	4
.nv.constant0._Z12sparseMatMulIfEvP5EntryIT_ES3_PS1_iiii:
	.zero		936


//--------------------- .nv.constant0._Z10initMatrixPfmmmf --------------------------
	.section	.nv.constant0._Z10initMatrixPfmmmf,"a",@progbits
	.sectionflags	@""
	.align	4
.nv.constant0._Z10initMatrixPfmmmf:
	.zero		932


//--------------------- SYMBOLS --------------------------

	.type		.nv.reservedSmem.offset0,@object
	.size		.nv.reservedSmem.offset0,0x4
